	.target	sm_90a

	.elftype	@"ET_EXEC"


//--------------------- .note.nv.tkinfo           --------------------------
	.section	.note.nv.tkinfo,"",@"SHT_NOTE"
	.sectionflags	@"SHF_NOTE_NV_TKINFO"
	.tkinfo
        /*0018*/ 	.word	0x00000002
        /*0030*/ 	.string	""
        /*0030*/ 	.string	"ptxas"
        /*0030*/ 	.string	"Cuda compilation tools, release 13.0, V13.0.88"
        /*0030*/ 	.string	"Build cuda_13.0.r13.0/compiler.36424714_0"
        /*0030*/ 	.string	"-arch sm_90a -m 64 "



//--------------------- .note.nv.cuinfo           --------------------------
	.section	.note.nv.cuinfo,"",@"SHT_NOTE"
	.sectionflags	@"SHF_NOTE_NV_CUINFO"
        /*0018*/ 	.short	0x0002
        /*001a*/ 	.short	0x005a
        /*001c*/ 	.short	0x0082
	.zero		2


//--------------------- .nv.info                  --------------------------
	.section	.nv.info,"",@"SHT_CUDA_INFO"
	.align	4


	//----- nvinfo : EIATTR_REGCOUNT
	.align		4
        /*0000*/ 	.byte	0x04, 0x2f
        /*0002*/ 	.short	(.L_15 - .L_14)
	.align		4
.L_14:
        /*0004*/ 	.word	index@(_ZN7cutlass13device_kernelINS_4gemm6kernel13GemmUniversalIN4cute5tupleIJiiiiEEENS1_10collective13CollectiveMmaINS1_34MainloopSm90TmaGmmaWarpSpecializedILi19ENS5_IJNS4_1CILi2EEENSA_ILi1EEESC_EEENS1_35KernelTmaWarpSpecializedCooperativeEEENS5_IJNSA_ILi128EEENSA_ILi240EEENSA_ILi16EEEEEENS_10bfloat16_tENS5_IJlSC_lEEESK_SL_NS4_8TiledMMAINS4_8MMA_AtomIJNS4_4SM904GMMA27MMA_64x16x16_F32BF16BF16_SSILNSP_5MajorE0ELSR_0ELNSP_7ScaleInE1ELSS_1EEEEEENS4_6LayoutISD_NS5_IJSC_NSA_ILi0EEESW_EEEEENS5_IJNS4_10UnderscoreESZ_SZ_EEEEENS4_13SM90_TMA_LOADENS4_14ComposedLayoutINS4_7SwizzleILi1ELi4ELi3EEENS4_18smem_ptr_flag_bitsILi16EEENSV_INS5_IJNSA_ILi8EEESI_EEENS5_IJSI_SC_EEEEEEEvNS4_8identityENS4_23SM90_TMA_LOAD_MULTICASTES1C_vS1D_EENS_8epilogue10collective6detail29Sm90TmaWarpSpecializedAdapterINS1H_15DefaultEpilogueISK_SL_SL_NS1G_6thread17LinearCombinationISK_Li1EffLNS1L_9ScaleType4KindE0ELNS_15FloatRoundStyleE2ESK_EENS1_15EpilogueDefaultEEEEEvvEEEEvNT_6ParamsE)
        /*0008*/ 	.word	0x000000a8


	//----- nvinfo : EIATTR_FRAME_SIZE
	.align		4
.L_15:
        /*000c*/ 	.byte	0x04, 0x11
        /*000e*/ 	.short	(.L_17 - .L_16)
	.align		4
.L_16:
        /*0010*/ 	.word	index@(_ZN7cutlass13device_kernelINS_4gemm6kernel13GemmUniversalIN4cute5tupleIJiiiiEEENS1_10collective13CollectiveMmaINS1_34MainloopSm90TmaGmmaWarpSpecializedILi19ENS5_IJNS4_1CILi2EEENSA_ILi1EEESC_EEENS1_35KernelTmaWarpSpecializedCooperativeEEENS5_IJNSA_ILi128EEENSA_ILi240EEENSA_ILi16EEEEEENS_10bfloat16_tENS5_IJlSC_lEEESK_SL_NS4_8TiledMMAINS4_8MMA_AtomIJNS4_4SM904GMMA27MMA_64x16x16_F32BF16BF16_SSILNSP_5MajorE0ELSR_0ELNSP_7ScaleInE1ELSS_1EEEEEENS4_6LayoutISD_NS5_IJSC_NSA_ILi0EEESW_EEEEENS5_IJNS4_10UnderscoreESZ_SZ_EEEEENS4_13SM90_TMA_LOADENS4_14ComposedLayoutINS4_7SwizzleILi1ELi4ELi3EEENS4_18smem_ptr_flag_bitsILi16EEENSV_INS5_IJNSA_ILi8EEESI_EEENS5_IJSI_SC_EEEEEEEvNS4_8identityENS4_23SM90_TMA_LOAD_MULTICASTES1C_vS1D_EENS_8epilogue10collective6detail29Sm90TmaWarpSpecializedAdapterINS1H_15DefaultEpilogueISK_SL_SL_NS1G_6thread17LinearCombinationISK_Li1EffLNS1L_9ScaleType4KindE0ELNS_15FloatRoundStyleE2ESK_EENS1_15EpilogueDefaultEEEEEvvEEEEvNT_6ParamsE)
        /*0014*/ 	.word	0x00000000


	//----- nvinfo : EIATTR_MIN_STACK_SIZE
	.align		4
.L_17:
        /*0018*/ 	.byte	0x04, 0x12
        /*001a*/ 	.short	(.L_19 - .L_18)
	.align		4
.L_18:
        /*001c*/ 	.word	index@(_ZN7cutlass13device_kernelINS_4gemm6kernel13GemmUniversalIN4cute5tupleIJiiiiEEENS1_10collective13CollectiveMmaINS1_34MainloopSm90TmaGmmaWarpSpecializedILi19ENS5_IJNS4_1CILi2EEENSA_ILi1EEESC_EEENS1_35KernelTmaWarpSpecializedCooperativeEEENS5_IJNSA_ILi128EEENSA_ILi240EEENSA_ILi16EEEEEENS_10bfloat16_tENS5_IJlSC_lEEESK_SL_NS4_8TiledMMAINS4_8MMA_AtomIJNS4_4SM904GMMA27MMA_64x16x16_F32BF16BF16_SSILNSP_5MajorE0ELSR_0ELNSP_7ScaleInE1ELSS_1EEEEEENS4_6LayoutISD_NS5_IJSC_NSA_ILi0EEESW_EEEEENS5_IJNS4_10UnderscoreESZ_SZ_EEEEENS4_13SM90_TMA_LOADENS4_14ComposedLayoutINS4_7SwizzleILi1ELi4ELi3EEENS4_18smem_ptr_flag_bitsILi16EEENSV_INS5_IJNSA_ILi8EEESI_EEENS5_IJSI_SC_EEEEEEEvNS4_8identityENS4_23SM90_TMA_LOAD_MULTICASTES1C_vS1D_EENS_8epilogue10collective6detail29Sm90TmaWarpSpecializedAdapterINS1H_15DefaultEpilogueISK_SL_SL_NS1G_6thread17LinearCombinationISK_Li1EffLNS1L_9ScaleType4KindE0ELNS_15FloatRoundStyleE2ESK_EENS1_15EpilogueDefaultEEEEEvvEEEEvNT_6ParamsE)
        /*0020*/ 	.word	0x00000000
.L_19:


//--------------------- .nv.compat                --------------------------
	.section	.nv.compat,"",@"SHT_CUDA_COMPAT_INFO"
	.align	4
        /*0000*/ 	.byte	0x02, 0x09, 0x01, 0x00, 0x02, 0x02, 0x04, 0x00, 0x02, 0x05, 0x05, 0x00, 0x03, 0x07, 0x01, 0x01
        /*0010*/ 	.byte	0x02, 0x03, 0x01, 0x00, 0x02, 0x06, 0x01, 0x00, 0x04, 0x0b, 0x08, 0x00, 0x00, 0x00, 0x00, 0x00
        /*0020*/ 	.byte	0x00, 0x00, 0x00, 0x00


//--------------------- .nv.info._ZN7cutlass13device_kernelINS_4gemm6kernel13GemmUniversalIN4cute5tupleIJiiiiEEENS1_10collective13CollectiveMmaINS1_34MainloopSm90TmaGmmaWarpSpecializedILi19ENS5_IJNS4_1CILi2EEENSA_ILi1EEESC_EEENS1_35KernelTmaWarpSpecializedCooperativeEEENS5_IJNSA_ILi128EEENSA_ILi240EEENSA_ILi16EEEEEENS_10bfloat16_tENS5_IJlSC_lEEESK_SL_NS4_8TiledMMAINS4_8MMA_AtomIJNS4_4SM904GMMA27MMA_64x16x16_F32BF16BF16_SSILNSP_5MajorE0ELSR_0ELNSP_7ScaleInE1ELSS_1EEEEEENS4_6LayoutISD_NS5_IJSC_NSA_ILi0EEESW_EEEEENS5_IJNS4_10UnderscoreESZ_SZ_EEEEENS4_13SM90_TMA_LOADENS4_14ComposedLayoutINS4_7SwizzleILi1ELi4ELi3EEENS4_18smem_ptr_flag_bitsILi16EEENSV_INS5_IJNSA_ILi8EEESI_EEENS5_IJSI_SC_EEEEEEEvNS4_8identityENS4_23SM90_TMA_LOAD_MULTICASTES1C_vS1D_EENS_8epilogue10collective6detail29Sm90TmaWarpSpecializedAdapterINS1H_15DefaultEpilogueISK_SL_SL_NS1G_6thread17LinearCombinationISK_Li1EffLNS1L_9ScaleType4KindE0ELNS_15FloatRoundStyleE2ESK_EENS1_15EpilogueDefaultEEEEEvvEEEEvNT_6ParamsE --------------------------
	.section	.nv.info._ZN7cutlass13device_kernelINS_4gemm6kernel13GemmUniversalIN4cute5tupleIJiiiiEEENS1_10collective13CollectiveMmaINS1_34MainloopSm90TmaGmmaWarpSpecializedILi19ENS5_IJNS4_1CILi2EEENSA_ILi1EEESC_EEENS1_35KernelTmaWarpSpecializedCooperativeEEENS5_IJNSA_ILi128EEENSA_ILi240EEENSA_ILi16EEEEEENS_10bfloat16_tENS5_IJlSC_lEEESK_SL_NS4_8TiledMMAINS4_8MMA_AtomIJNS4_4SM904GMMA27MMA_64x16x16_F32BF16BF16_SSILNSP_5MajorE0ELSR_0ELNSP_7ScaleInE1ELSS_1EEEEEENS4_6LayoutISD_NS5_IJSC_NSA_ILi0EEESW_EEEEENS5_IJNS4_10UnderscoreESZ_SZ_EEEEENS4_13SM90_TMA_LOADENS4_14ComposedLayoutINS4_7SwizzleILi1ELi4ELi3EEENS4_18smem_ptr_flag_bitsILi16EEENSV_INS5_IJNSA_ILi8EEESI_EEENS5_IJSI_SC_EEEEEEEvNS4_8identityENS4_23SM90_TMA_LOAD_MULTICASTES1C_vS1D_EENS_8epilogue10collective6detail29Sm90TmaWarpSpecializedAdapterINS1H_15DefaultEpilogueISK_SL_SL_NS1G_6thread17LinearCombinationISK_Li1EffLNS1L_9ScaleType4KindE0ELNS_15FloatRoundStyleE2ESK_EENS1_15EpilogueDefaultEEEEEvvEEEEvNT_6ParamsE,"",@"SHT_CUDA_INFO"
	.sectionflags	@""
	.align	4


	//----- nvinfo : EIATTR_CUDA_API_VERSION
	.align		4
        /*0000*/ 	.byte	0x04, 0x37
        /*0002*/ 	.short	(.L_21 - .L_20)
.L_20:
        /*0004*/ 	.word	0x00000082


	//----- nvinfo : EIATTR_KPARAM_INFO
	.align		4
.L_21:
        /*0008*/ 	.byte	0x04, 0x17
        /*000a*/ 	.short	(.L_23 - .L_22)
.L_22:
        /*000c*/ 	.word	0x00000000
        /*0010*/ 	.short	0x0000
        /*0012*/ 	.short	0x0070
        /*0014*/ 	.byte	0x00, 0xf0, 0x01, 0x10


	//----- nvinfo : EIATTR_SPARSE_MMA_MASK
	.align		4
.L_23:
        /*0018*/ 	.byte	0x03, 0x50
        /*001a*/ 	.short	0x0000


	//----- nvinfo : EIATTR_MAXREG_COUNT
	.align		4
        /*001c*/ 	.byte	0x03, 0x1b
        /*001e*/ 	.short	0x00a8


	//----- nvinfo : EIATTR_NUM_BARRIERS
	.align		4
        /*0020*/ 	.byte	0x02, 0x4c
        /*0022*/ 	.byte	0x01
	.zero		1


	//----- nvinfo : EIATTR_EXTERNS
	.align		4
        /*0024*/ 	.byte	0x04, 0x0f
        /*0026*/ 	.short	(.L_25 - .L_24)


	//   ....[0]....
	.align		4
.L_24:
        /*0028*/ 	.word	index@(__assertfail)


	//----- nvinfo : EIATTR_MERCURY_ISA_VERSION
	.align		4
.L_25:
        /*002c*/ 	.byte	0x03, 0x5f
        /*002e*/ 	.short	0x0101


	//----- nvinfo : EIATTR_INT_WARP_WIDE_INSTR_OFFSETS
	.align		4
        /*0030*/ 	.byte	0x04, 0x31
        /*0032*/ 	.short	(.L_27 - .L_26)


	//   ....[0]....
.L_26:
        /*0034*/ 	.word	0x00000690


	//   ....[1]....
        /*0038*/ 	.word	0x000006c0


	//   ....[2]....
        /*003c*/ 	.word	0x00000880


	//----- nvinfo : EIATTR_COOP_GROUP_MASK_REGIDS
	.align		4
.L_27:
        /*0040*/ 	.byte	0x04, 0x29
        /*0042*/ 	.short	(.L_29 - .L_28)


	//   ....[0]....
.L_28:
        /*0044*/ 	.word	0xffffffff


	//   ....[1]....
        /*0048*/ 	.word	0xffffffff


	//   ....[2]....
        /*004c*/ 	.word	0xffffffff


	//   ....[3]....
        /*0050*/ 	.word	0xffffffff


	//   ....[4]....
        /*0054*/ 	.word	0xffffffff


	//   ....[5]....
        /*0058*/ 	.word	0xffffffff


	//----- nvinfo : EIATTR_COOP_GROUP_INSTR_OFFSETS
	.align		4
.L_29:
        /*005c*/ 	.byte	0x04, 0x28
        /*005e*/ 	.short	(.L_31 - .L_30)


	//   ....[0]....
.L_30:
        /*0060*/ 	.word	0x00000060


	//   ....[1]....
        /*0064*/ 	.word	0x00000070


	//   ....[2]....
        /*0068*/ 	.word	0x00000130


	//   ....[3]....
        /*006c*/ 	.word	0x000004e0


	//   ....[4]....
        /*0070*/ 	.word	0x00000a00


	//   ....[5]....
        /*0074*/ 	.word	0x00001440


	//----- nvinfo : EIATTR_REG_RECONFIG
	.align		4
.L_31:
        /*0078*/ 	.byte	0x01, 0x54
	.zero		2


	//----- nvinfo : EIATTR_SYSCALL_OFFSETS
	.align		4
        /*007c*/ 	.byte	0x04, 0x46
        /*007e*/ 	.short	(.L_33 - .L_32)


	//   ....[0]....
.L_32:
        /*0080*/ 	.word	0x00001600


	//----- nvinfo : EIATTR_MBARRIER_INSTR_OFFSETS
	.align		4
.L_33:
        /*0084*/ 	.byte	0x04, 0x39
        /*0086*/ 	.short	(.L_35 - .L_34)


	//   ....[0]....
.L_34:
        /*0088*/ 	.word	0x00000250
        /*008c*/ 	.word	0x000000ff
        /*0090*/ 	.word	0x00000000
        /*0094*/ 	.short	0x0100
        /*0096*/ 	.byte	0x08
	.zero		1


	//   ....[1]....
        /*0098*/ 	.word	0x00000260
        /*009c*/ 	.word	0x000000ff
        /*00a0*/ 	.word	0x00000098
        /*00a4*/ 	.short	0x0100
        /*00a6*/ 	.byte	0x08
	.zero		1


	//   ....[2]....
        /*00a8*/ 	.word	0x00000270
        /*00ac*/ 	.word	0x000000ff
        /*00b0*/ 	.word	0x00000008
        /*00b4*/ 	.short	0x0100
        /*00b6*/ 	.byte	0x08
	.zero		1


	//   ....[3]....
        /*00b8*/ 	.word	0x00000280
        /*00bc*/ 	.word	0x000000ff
        /*00c0*/ 	.word	0x000000a0
        /*00c4*/ 	.short	0x0100
        /*00c6*/ 	.byte	0x08
	.zero		1


	//   ....[4]....
        /*00c8*/ 	.word	0x00000290
        /*00cc*/ 	.word	0x000000ff
        /*00d0*/ 	.word	0x00000010
        /*00d4*/ 	.short	0x0100
        /*00d6*/ 	.byte	0x08
	.zero		1


	//   ....[5]....
        /*00d8*/ 	.word	0x000002a0
        /*00dc*/ 	.word	0x000000ff
        /*00e0*/ 	.word	0x000000a8
        /*00e4*/ 	.short	0x0100
        /*00e6*/ 	.byte	0x08
	.zero		1


	//   ....[6]....
        /*00e8*/ 	.word	0x000002b0
        /*00ec*/ 	.word	0x000000ff
        /*00f0*/ 	.word	0x00000018
        /*00f4*/ 	.short	0x0100
        /*00f6*/ 	.byte	0x08
	.zero		1


	//   ....[7]....
        /*00f8*/ 	.word	0x000002c0
        /*00fc*/ 	.word	0x000000ff
        /*0100*/ 	.word	0x000000b0
        /*0104*/ 	.short	0x0100
        /*0106*/ 	.byte	0x08
	.zero		1


	//   ....[8]....
        /*0108*/ 	.word	0x000002d0
        /*010c*/ 	.word	0x000000ff
        /*0110*/ 	.word	0x00000020
        /*0114*/ 	.short	0x0100
        /*0116*/ 	.byte	0x08
	.zero		1


	//   ....[9]....
        /*0118*/ 	.word	0x000002e0
        /*011c*/ 	.word	0x000000ff
        /*0120*/ 	.word	0x000000b8
        /*0124*/ 	.short	0x0100
        /*0126*/ 	.byte	0x08
	.zero		1


	//   ....[10]....
        /*0128*/ 	.word	0x000002f0
        /*012c*/ 	.word	0x000000ff
        /*0130*/ 	.word	0x00000028
        /*0134*/ 	.short	0x0100
        /*0136*/ 	.byte	0x08
	.zero		1


	//   ....[11]....
        /*0138*/ 	.word	0x00000300
        /*013c*/ 	.word	0x000000ff
        /*0140*/ 	.word	0x000000c0
        /*0144*/ 	.short	0x0100
        /*0146*/ 	.byte	0x08
	.zero		1


	//   ....[12]....
        /*0148*/ 	.word	0x00000310
        /*014c*/ 	.word	0x000000ff
        /*0150*/ 	.word	0x00000030
        /*0154*/ 	.short	0x0100
        /*0156*/ 	.byte	0x08
	.zero		1


	//   ....[13]....
        /*0158*/ 	.word	0x00000320
        /*015c*/ 	.word	0x000000ff
        /*0160*/ 	.word	0x000000c8
        /*0164*/ 	.short	0x0100
        /*0166*/ 	.byte	0x08
	.zero		1


	//   ....[14]....
        /*0168*/ 	.word	0x00000330
        /*016c*/ 	.word	0x000000ff
        /*0170*/ 	.word	0x00000038
        /*0174*/ 	.short	0x0100
        /*0176*/ 	.byte	0x08
	.zero		1


	//   ....[15]....
        /*0178*/ 	.word	0x00000340
        /*017c*/ 	.word	0x000000ff
        /*0180*/ 	.word	0x000000d0
        /*0184*/ 	.short	0x0100
        /*0186*/ 	.byte	0x08
	.zero		1


	//   ....[16]....
        /*0188*/ 	.word	0x00000350
        /*018c*/ 	.word	0x000000ff
        /*0190*/ 	.word	0x00000040
        /*0194*/ 	.short	0x0100
        /*0196*/ 	.byte	0x08
	.zero		1


	//   ....[17]....
        /*0198*/ 	.word	0x00000360
        /*019c*/ 	.word	0x000000ff
        /*01a0*/ 	.word	0x000000d8
        /*01a4*/ 	.short	0x0100
        /*01a6*/ 	.byte	0x08
	.zero		1


	//   ....[18]....
        /*01a8*/ 	.word	0x00000370
        /*01ac*/ 	.word	0x000000ff
        /*01b0*/ 	.word	0x00000048
        /*01b4*/ 	.short	0x0100
        /*01b6*/ 	.byte	0x08
	.zero		1


	//   ....[19]....
        /*01b8*/ 	.word	0x00000380
        /*01bc*/ 	.word	0x000000ff
        /*01c0*/ 	.word	0x000000e0
        /*01c4*/ 	.short	0x0100
        /*01c6*/ 	.byte	0x08
	.zero		1


	//   ....[20]....
        /*01c8*/ 	.word	0x00000390
        /*01cc*/ 	.word	0x000000ff
        /*01d0*/ 	.word	0x00000050
        /*01d4*/ 	.short	0x0100
        /*01d6*/ 	.byte	0x08
	.zero		1


	//   ....[21]....
        /*01d8*/ 	.word	0x000003a0
        /*01dc*/ 	.word	0x000000ff
        /*01e0*/ 	.word	0x000000e8
        /*01e4*/ 	.short	0x0100
        /*01e6*/ 	.byte	0x08
	.zero		1


	//   ....[22]....
        /*01e8*/ 	.word	0x000003b0
        /*01ec*/ 	.word	0x000000ff
        /*01f0*/ 	.word	0x00000058
        /*01f4*/ 	.short	0x0100
        /*01f6*/ 	.byte	0x08
	.zero		1


	//   ....[23]....
        /*01f8*/ 	.word	0x000003c0
        /*01fc*/ 	.word	0x000000ff
        /*0200*/ 	.word	0x000000f0
        /*0204*/ 	.short	0x0100
        /*0206*/ 	.byte	0x08
	.zero		1


	//   ....[24]....
        /*0208*/ 	.word	0x000003d0
        /*020c*/ 	.word	0x000000ff
        /*0210*/ 	.word	0x00000060
        /*0214*/ 	.short	0x0100
        /*0216*/ 	.byte	0x08
	.zero		1


	//   ....[25]....
        /*0218*/ 	.word	0x000003e0
        /*021c*/ 	.word	0x000000ff
        /*0220*/ 	.word	0x000000f8
        /*0224*/ 	.short	0x0100
        /*0226*/ 	.byte	0x08
	.zero		1


	//   ....[26]....
        /*0228*/ 	.word	0x000003f0
        /*022c*/ 	.word	0x000000ff
        /*0230*/ 	.word	0x00000068
        /*0234*/ 	.short	0x0100
        /*0236*/ 	.byte	0x08
	.zero		1


	//   ....[27]....
        /*0238*/ 	.word	0x00000400
        /*023c*/ 	.word	0x000000ff
        /*0240*/ 	.word	0x00000100
        /*0244*/ 	.short	0x0100
        /*0246*/ 	.byte	0x08
	.zero		1


	//   ....[28]....
        /*0248*/ 	.word	0x00000410
        /*024c*/ 	.word	0x000000ff
        /*0250*/ 	.word	0x00000070
        /*0254*/ 	.short	0x0100
        /*0256*/ 	.byte	0x08
	.zero		1


	//   ....[29]....
        /*0258*/ 	.word	0x00000420
        /*025c*/ 	.word	0x000000ff
        /*0260*/ 	.word	0x00000108
        /*0264*/ 	.short	0x0100
        /*0266*/ 	.byte	0x08
	.zero		1


	//   ....[30]....
        /*0268*/ 	.word	0x00000430
        /*026c*/ 	.word	0x000000ff
        /*0270*/ 	.word	0x00000078
        /*0274*/ 	.short	0x0100
        /*0276*/ 	.byte	0x08
	.zero		1


	//   ....[31]....
        /*0278*/ 	.word	0x00000440
        /*027c*/ 	.word	0x000000ff
        /*0280*/ 	.word	0x00000110
        /*0284*/ 	.short	0x0100
        /*0286*/ 	.byte	0x08
	.zero		1


	//   ....[32]....
        /*0288*/ 	.word	0x00000450
        /*028c*/ 	.word	0x000000ff
        /*0290*/ 	.word	0x00000080
        /*0294*/ 	.short	0x0100
        /*0296*/ 	.byte	0x08
	.zero		1


	//   ....[33]....
        /*0298*/ 	.word	0x00000460
        /*029c*/ 	.word	0x000000ff
        /*02a0*/ 	.word	0x00000118
        /*02a4*/ 	.short	0x0100
        /*02a6*/ 	.byte	0x08
	.zero		1


	//   ....[34]....
        /*02a8*/ 	.word	0x00000470
        /*02ac*/ 	.word	0x000000ff
        /*02b0*/ 	.word	0x00000088
        /*02b4*/ 	.short	0x0100
        /*02b6*/ 	.byte	0x08
	.zero		1


	//   ....[35]....
        /*02b8*/ 	.word	0x00000480
        /*02bc*/ 	.word	0x000000ff
        /*02c0*/ 	.word	0x00000120
        /*02c4*/ 	.short	0x0100
        /*02c6*/ 	.byte	0x08
	.zero		1


	//   ....[36]....
        /*02c8*/ 	.word	0x00000490
        /*02cc*/ 	.word	0x000000ff
        /*02d0*/ 	.word	0x00000090
        /*02d4*/ 	.short	0x0100
        /*02d6*/ 	.byte	0x08
	.zero		1


	//   ....[37]....
        /*02d8*/ 	.word	0x000004a0
        /*02dc*/ 	.word	0x000000ff
        /*02e0*/ 	.word	0x00000128
        /*02e4*/ 	.short	0x0100
        /*02e6*/ 	.byte	0x08
	.zero		1


	//   ....[38]....
        /*02e8*/ 	.word	0x00000900
        /*02ec*/ 	.word	0x000000ff
        /*02f0*/ 	.word	0x00000140
        /*02f4*/ 	.short	0x0100
        /*02f6*/ 	.byte	0x06
	.zero		1


	//   ....[39]....
        /*02f8*/ 	.word	0x00000990
        /*02fc*/ 	.word	0x000000ff
        /*0300*/ 	.word	0x00000148
        /*0304*/ 	.short	0x0100
        /*0306*/ 	.byte	0x06
	.zero		1


	//   ....[40]....
        /*0308*/ 	.word	0x00001680
        /*030c*/ 	.word	0x00000003
        /*0310*/ 	.word	0x00000000
        /*0314*/ 	.short	0x010a
        /*0316*/ 	.byte	0x3f
	.zero		1


	//   ....[41]....
        /*0318*/ 	.word	0x000016c0
        /*031c*/ 	.word	0x00000003
        /*0320*/ 	.word	0x00000000
        /*0324*/ 	.short	0x010a
        /*0326*/ 	.byte	0x3f
	.zero		1


	//   ....[42]....
        /*0328*/ 	.word	0x00001ec0
        /*032c*/ 	.word	0x000000ff
        /*0330*/ 	.word	0x00000000
        /*0334*/ 	.short	0x010a
        /*0336*/ 	.byte	0x05
	.zero		1


	//   ....[43]....
        /*0338*/ 	.word	0x00001f00
        /*033c*/ 	.word	0x000000ff
        /*0340*/ 	.word	0x00000000
        /*0344*/ 	.short	0x010a
        /*0346*/ 	.byte	0x05
	.zero		1


	//   ....[44]....
        /*0348*/ 	.word	0x00002540
        /*034c*/ 	.word	0x00000005
        /*0350*/ 	.word	0x00000000
        /*0354*/ 	.short	0x0101
        /*0356*/ 	.byte	0x3f
	.zero		1


	//   ....[45]....
        /*0358*/ 	.word	0x00002750
        /*035c*/ 	.word	0x00000003
        /*0360*/ 	.word	0x00000000
        /*0364*/ 	.short	0x0101
        /*0366*/ 	.byte	0x3f
	.zero		1


	//   ....[46]....
        /*0368*/ 	.word	0x0000b550
        /*036c*/ 	.word	0x00000014
        /*0370*/ 	.word	0x00000098
        /*0374*/ 	.short	0x010a
        /*0376*/ 	.byte	0x3f
	.zero		1


	//   ....[47]....
        /*0378*/ 	.word	0x0000b910
        /*037c*/ 	.word	0x0000000e
        /*0380*/ 	.word	0x00000148
        /*0384*/ 	.short	0x0101
        /*0386*/ 	.byte	0x3f
	.zero		1


	//   ....[48]....
        /*0388*/ 	.word	0x0000c040
        /*038c*/ 	.word	0x00000007
        /*0390*/ 	.word	0x00000000
        /*0394*/ 	.short	0x010a
        /*0396*/ 	.byte	0x3f
	.zero		1


	//   ....[49]....
        /*0398*/ 	.word	0x0000c0c0
        /*039c*/ 	.word	0x00000008
        /*03a0*/ 	.word	0x00000000
        /*03a4*/ 	.short	0x010a
        /*03a6*/ 	.byte	0x3f
	.zero		1


	//   ....[50]....
        /*03a8*/ 	.word	0x0000c150
        /*03ac*/ 	.word	0x00000009
        /*03b0*/ 	.word	0x00000000
        /*03b4*/ 	.short	0x010a
        /*03b6*/ 	.byte	0x3f
	.zero		1


	//   ....[51]....
        /*03b8*/ 	.word	0x0000c1e0
        /*03bc*/ 	.word	0x00000008
        /*03c0*/ 	.word	0x00000000
        /*03c4*/ 	.short	0x010a
        /*03c6*/ 	.byte	0x3f
	.zero		1


	//   ....[52]....
        /*03c8*/ 	.word	0x0000c270
        /*03cc*/ 	.word	0x00000009
        /*03d0*/ 	.word	0x00000000
        /*03d4*/ 	.short	0x010a
        /*03d6*/ 	.byte	0x3f
	.zero		1


	//   ....[53]....
        /*03d8*/ 	.word	0x0000c300
        /*03dc*/ 	.word	0x00000008
        /*03e0*/ 	.word	0x00000000
        /*03e4*/ 	.short	0x010a
        /*03e6*/ 	.byte	0x3f
	.zero		1


	//   ....[54]....
        /*03e8*/ 	.word	0x0000c390
        /*03ec*/ 	.word	0x00000009
        /*03f0*/ 	.word	0x00000000
        /*03f4*/ 	.short	0x010a
        /*03f6*/ 	.byte	0x3f
	.zero		1


	//   ....[55]....
        /*03f8*/ 	.word	0x0000c420
        /*03fc*/ 	.word	0x00000008
        /*0400*/ 	.word	0x00000000
        /*0404*/ 	.short	0x010a
        /*0406*/ 	.byte	0x3f
	.zero		1


	//   ....[56]....
        /*0408*/ 	.word	0x0000c4b0
        /*040c*/ 	.word	0x00000009
        /*0410*/ 	.word	0x00000000
        /*0414*/ 	.short	0x010a
        /*0416*/ 	.byte	0x3f
	.zero		1


	//   ....[57]....
        /*0418*/ 	.word	0x0000c540
        /*041c*/ 	.word	0x00000008
        /*0420*/ 	.word	0x00000000
        /*0424*/ 	.short	0x010a
        /*0426*/ 	.byte	0x3f
	.zero		1


	//   ....[58]....
        /*0428*/ 	.word	0x0000c5d0
        /*042c*/ 	.word	0x00000009
        /*0430*/ 	.word	0x00000000
        /*0434*/ 	.short	0x010a
        /*0436*/ 	.byte	0x3f
	.zero		1


	//   ....[59]....
        /*0438*/ 	.word	0x0000c660
        /*043c*/ 	.word	0x00000008
        /*0440*/ 	.word	0x00000000
        /*0444*/ 	.short	0x010a
        /*0446*/ 	.byte	0x3f
	.zero		1


	//   ....[60]....
        /*0448*/ 	.word	0x0000c6f0
        /*044c*/ 	.word	0x00000009
        /*0450*/ 	.word	0x00000000
        /*0454*/ 	.short	0x010a
        /*0456*/ 	.byte	0x3f
	.zero		1


	//   ....[61]....
        /*0458*/ 	.word	0x0000c780
        /*045c*/ 	.word	0x00000008
        /*0460*/ 	.word	0x00000000
        /*0464*/ 	.short	0x010a
        /*0466*/ 	.byte	0x3f
	.zero		1


	//   ....[62]....
        /*0468*/ 	.word	0x0000c810
        /*046c*/ 	.word	0x00000009
        /*0470*/ 	.word	0x00000000
        /*0474*/ 	.short	0x010a
        /*0476*/ 	.byte	0x3f
	.zero		1


	//   ....[63]....
        /*0478*/ 	.word	0x0000c8a0
        /*047c*/ 	.word	0x00000008
        /*0480*/ 	.word	0x00000000
        /*0484*/ 	.short	0x010a
        /*0486*/ 	.byte	0x3f
	.zero		1


	//   ....[64]....
        /*0488*/ 	.word	0x0000c930
        /*048c*/ 	.word	0x00000009
        /*0490*/ 	.word	0x00000000
        /*0494*/ 	.short	0x010a
        /*0496*/ 	.byte	0x3f
	.zero		1


	//   ....[65]....
        /*0498*/ 	.word	0x0000c9c0
        /*049c*/ 	.word	0x00000006
        /*04a0*/ 	.word	0x00000000
        /*04a4*/ 	.short	0x010a
        /*04a6*/ 	.byte	0x3f
	.zero		1


	//   ....[66]....
        /*04a8*/ 	.word	0x0000ca50
        /*04ac*/ 	.word	0x00000003
        /*04b0*/ 	.word	0x00000000
        /*04b4*/ 	.short	0x010a
        /*04b6*/ 	.byte	0x3f
	.zero		1


	//   ....[67]....
        /*04b8*/ 	.word	0x0000cab0
        /*04bc*/ 	.word	0x00000003
        /*04c0*/ 	.word	0x00000000
        /*04c4*/ 	.short	0x010a
        /*04c6*/ 	.byte	0x3f
	.zero		1


	//   ....[68]....
        /*04c8*/ 	.word	0x0000cb10
        /*04cc*/ 	.word	0x00000006
        /*04d0*/ 	.word	0x00000000
        /*04d4*/ 	.short	0x010a
        /*04d6*/ 	.byte	0x3f
	.zero		1


	//   ....[69]....
        /*04d8*/ 	.word	0x0000cbe0
        /*04dc*/ 	.word	0x00000014
        /*04e0*/ 	.word	0x00000098
        /*04e4*/ 	.short	0x010a
        /*04e6*/ 	.byte	0x3f
	.zero		1


	//   ....[70]....
        /*04e8*/ 	.word	0x0000ccb0
        /*04ec*/ 	.word	0x00000007
        /*04f0*/ 	.word	0x00000000
        /*04f4*/ 	.short	0x010a
        /*04f6*/ 	.byte	0x3f
	.zero		1


	//   ....[71]....
        /*04f8*/ 	.word	0x0000cd00
        /*04fc*/ 	.word	0x00000008
        /*0500*/ 	.word	0x00000000
        /*0504*/ 	.short	0x010a
        /*0506*/ 	.byte	0x3f
	.zero		1


	//   ....[72]....
        /*0508*/ 	.word	0x0000cd50
        /*050c*/ 	.word	0x00000009
        /*0510*/ 	.word	0x00000000
        /*0514*/ 	.short	0x010a
        /*0516*/ 	.byte	0x3f
	.zero		1


	//   ....[73]....
        /*0518*/ 	.word	0x0000cda0
        /*051c*/ 	.word	0x00000008
        /*0520*/ 	.word	0x00000000
        /*0524*/ 	.short	0x010a
        /*0526*/ 	.byte	0x3f
	.zero		1


	//   ....[74]....
        /*0528*/ 	.word	0x0000cdf0
        /*052c*/ 	.word	0x00000009
        /*0530*/ 	.word	0x00000000
        /*0534*/ 	.short	0x010a
        /*0536*/ 	.byte	0x3f
	.zero		1


	//   ....[75]....
        /*0538*/ 	.word	0x0000ce40
        /*053c*/ 	.word	0x00000008
        /*0540*/ 	.word	0x00000000
        /*0544*/ 	.short	0x010a
        /*0546*/ 	.byte	0x3f
	.zero		1


	//   ....[76]....
        /*0548*/ 	.word	0x0000ce90
        /*054c*/ 	.word	0x00000009
        /*0550*/ 	.word	0x00000000
        /*0554*/ 	.short	0x010a
        /*0556*/ 	.byte	0x3f
	.zero		1


	//   ....[77]....
        /*0558*/ 	.word	0x0000cee0
        /*055c*/ 	.word	0x00000008
        /*0560*/ 	.word	0x00000000
        /*0564*/ 	.short	0x010a
        /*0566*/ 	.byte	0x3f
	.zero		1


	//   ....[78]....
        /*0568*/ 	.word	0x0000cf30
        /*056c*/ 	.word	0x00000009
        /*0570*/ 	.word	0x00000000
        /*0574*/ 	.short	0x010a
        /*0576*/ 	.byte	0x3f
	.zero		1


	//   ....[79]....
        /*0578*/ 	.word	0x0000cf80
        /*057c*/ 	.word	0x00000008
        /*0580*/ 	.word	0x00000000
        /*0584*/ 	.short	0x010a
        /*0586*/ 	.byte	0x3f
	.zero		1


	//   ....[80]....
        /*0588*/ 	.word	0x0000cfd0
        /*058c*/ 	.word	0x00000009
        /*0590*/ 	.word	0x00000000
        /*0594*/ 	.short	0x010a
        /*0596*/ 	.byte	0x3f
	.zero		1


	//   ....[81]....
        /*0598*/ 	.word	0x0000d020
        /*059c*/ 	.word	0x00000008
        /*05a0*/ 	.word	0x00000000
        /*05a4*/ 	.short	0x010a
        /*05a6*/ 	.byte	0x3f
	.zero		1


	//   ....[82]....
        /*05a8*/ 	.word	0x0000d070
        /*05ac*/ 	.word	0x00000009
        /*05b0*/ 	.word	0x00000000
        /*05b4*/ 	.short	0x010a
        /*05b6*/ 	.byte	0x3f
	.zero		1


	//   ....[83]....
        /*05b8*/ 	.word	0x0000d0c0
        /*05bc*/ 	.word	0x00000008
        /*05c0*/ 	.word	0x00000000
        /*05c4*/ 	.short	0x010a
        /*05c6*/ 	.byte	0x3f
	.zero		1


	//   ....[84]....
        /*05c8*/ 	.word	0x0000d110
        /*05cc*/ 	.word	0x00000009
        /*05d0*/ 	.word	0x00000000
        /*05d4*/ 	.short	0x010a
        /*05d6*/ 	.byte	0x3f
	.zero		1


	//   ....[85]....
        /*05d8*/ 	.word	0x0000d160
        /*05dc*/ 	.word	0x00000008
        /*05e0*/ 	.word	0x00000000
        /*05e4*/ 	.short	0x010a
        /*05e6*/ 	.byte	0x3f
	.zero		1


	//   ....[86]....
        /*05e8*/ 	.word	0x0000d1b0
        /*05ec*/ 	.word	0x00000009
        /*05f0*/ 	.word	0x00000000
        /*05f4*/ 	.short	0x010a
        /*05f6*/ 	.byte	0x3f
	.zero		1


	//   ....[87]....
        /*05f8*/ 	.word	0x0000d200
        /*05fc*/ 	.word	0x00000006
        /*0600*/ 	.word	0x00000000
        /*0604*/ 	.short	0x010a
        /*0606*/ 	.byte	0x3f
	.zero		1


	//----- nvinfo : EIATTR_NUM_MBARRIERS
	.align		4
.L_35:
        /*0608*/ 	.byte	0x03, 0x38
        /*060a*/ 	.short	0x0028


	//----- nvinfo : EIATTR_EXIT_INSTR_OFFSETS
	.align		4
        /*060c*/ 	.byte	0x04, 0x1c
        /*060e*/ 	.short	(.L_37 - .L_36)


	//   ....[0]....
.L_36:
        /*0610*/ 	.word	0x00000b60


	//   ....[1]....
        /*0614*/ 	.word	0x00001370


	//   ....[2]....
        /*0618*/ 	.word	0x0000ac80


	//   ....[3]....
        /*061c*/ 	.word	0x0000b1e0


	//   ....[4]....
        /*0620*/ 	.word	0x0000caa0


	//----- nvinfo : EIATTR_MAX_THREADS
	.align		4
.L_37:
        /*0624*/ 	.byte	0x04, 0x05
        /*0626*/ 	.short	(.L_39 - .L_38)
.L_38:
        /*0628*/ 	.word	0x00000180
        /*062c*/ 	.word	0x00000001
        /*0630*/ 	.word	0x00000001


	//----- nvinfo : EIATTR_CRS_STACK_SIZE
	.align		4
.L_39:
        /*0634*/ 	.byte	0x04, 0x1e
        /*0636*/ 	.short	(.L_41 - .L_40)
.L_40:
        /*0638*/ 	.word	0x00000000


	//----- nvinfo : EIATTR_CBANK_PARAM_SIZE
	.align		4
.L_41:
        /*063c*/ 	.byte	0x03, 0x19
        /*063e*/ 	.short	0x0470


	//----- nvinfo : EIATTR_PARAM_CBANK
	.align		4
        /*0640*/ 	.byte	0x04, 0x0a
        /*0642*/ 	.short	(.L_43 - .L_42)
	.align		4
.L_42:
        /*0644*/ 	.word	index@(.nv.constant0._ZN7cutlass13device_kernelINS_4gemm6kernel13GemmUniversalIN4cute5tupleIJiiiiEEENS1_10collective13CollectiveMmaINS1_34MainloopSm90TmaGmmaWarpSpecializedILi19ENS5_IJNS4_1CILi2EEENSA_ILi1EEESC_EEENS1_35KernelTmaWarpSpecializedCooperativeEEENS5_IJNSA_ILi128EEENSA_ILi240EEENSA_ILi16EEEEEENS_10bfloat16_tENS5_IJlSC_lEEESK_SL_NS4_8TiledMMAINS4_8MMA_AtomIJNS4_4SM904GMMA27MMA_64x16x16_F32BF16BF16_SSILNSP_5MajorE0ELSR_0ELNSP_7ScaleInE1ELSS_1EEEEEENS4_6LayoutISD_NS5_IJSC_NSA_ILi0EEESW_EEEEENS5_IJNS4_10UnderscoreESZ_SZ_EEEEENS4_13SM90_TMA_LOADENS4_14ComposedLayoutINS4_7SwizzleILi1ELi4ELi3EEENS4_18smem_ptr_flag_bitsILi16EEENSV_INS5_IJNSA_ILi8EEESI_EEENS5_IJSI_SC_EEEEEEEvNS4_8identityENS4_23SM90_TMA_LOAD_MULTICASTES1C_vS1D_EENS_8epilogue10collective6detail29Sm90TmaWarpSpecializedAdapterINS1H_15DefaultEpilogueISK_SL_SL_NS1G_6thread17LinearCombinationISK_Li1EffLNS1L_9ScaleType4KindE0ELNS_15FloatRoundStyleE2ESK_EENS1_15EpilogueDefaultEEEEEvvEEEEvNT_6ParamsE)
        /*0648*/ 	.short	0x0210
        /*064a*/ 	.short	0x0470


	//----- nvinfo : EIATTR_SW_WAR
	.align		4
.L_43:
        /*064c*/ 	.byte	0x04, 0x36
        /*064e*/ 	.short	(.L_45 - .L_44)
.L_44:
        /*0650*/ 	.word	0x00000008
.L_45:


//--------------------- .nv.callgraph             --------------------------
	.section	.nv.callgraph,"",@"SHT_CUDA_CALLGRAPH"
	.align	4
	.sectionentsize	8
	.align		4
        /*0000*/ 	.word	0x00000000
	.align		4
        /*0004*/ 	.word	0xffffffff
	.align		4
        /*0008*/ 	.word	index@(_ZN7cutlass13device_kernelINS_4gemm6kernel13GemmUniversalIN4cute5tupleIJiiiiEEENS1_10collective13CollectiveMmaINS1_34MainloopSm90TmaGmmaWarpSpecializedILi19ENS5_IJNS4_1CILi2EEENSA_ILi1EEESC_EEENS1_35KernelTmaWarpSpecializedCooperativeEEENS5_IJNSA_ILi128EEENSA_ILi240EEENSA_ILi16EEEEEENS_10bfloat16_tENS5_IJlSC_lEEESK_SL_NS4_8TiledMMAINS4_8MMA_AtomIJNS4_4SM904GMMA27MMA_64x16x16_F32BF16BF16_SSILNSP_5MajorE0ELSR_0ELNSP_7ScaleInE1ELSS_1EEEEEENS4_6LayoutISD_NS5_IJSC_NSA_ILi0EEESW_EEEEENS5_IJNS4_10UnderscoreESZ_SZ_EEEEENS4_13SM90_TMA_LOADENS4_14ComposedLayoutINS4_7SwizzleILi1ELi4ELi3EEENS4_18smem_ptr_flag_bitsILi16EEENSV_INS5_IJNSA_ILi8EEESI_EEENS5_IJSI_SC_EEEEEEEvNS4_8identityENS4_23SM90_TMA_LOAD_MULTICASTES1C_vS1D_EENS_8epilogue10collective6detail29Sm90TmaWarpSpecializedAdapterINS1H_15DefaultEpilogueISK_SL_SL_NS1G_6thread17LinearCombinationISK_Li1EffLNS1L_9ScaleType4KindE0ELNS_15FloatRoundStyleE2ESK_EENS1_15EpilogueDefaultEEEEEvvEEEEvNT_6ParamsE)
	.align		4
        /*000c*/ 	.word	index@(__assertfail)
	.align		4
        /*0010*/ 	.word	0x00000000
	.align		4
        /*0014*/ 	.word	0xfffffffe
	.align		4
        /*0018*/ 	.word	0x00000000
	.align		4
        /*001c*/ 	.word	0xfffffffd
	.align		4
        /*0020*/ 	.word	0x00000000
	.align		4
        /*0024*/ 	.word	0xfffffffc


//--------------------- .nv.constant4             --------------------------
	.section	.nv.constant4,"a",@progbits
	.align	8
	.align		8
.nv.constant4:
        /*0000*/ 	.dword	__assertfail
	.align		8
        /*0008*/ 	.dword	__unnamed_1
	.align		8
        /*0010*/ 	.dword	_ZN40_INTERNAL_80db2ed1_4_k_cu_7b7f87ae_124034cuda3std3__45__cpo5beginE
	.align		8
        /*0018*/ 	.dword	_ZN40_INTERNAL_80db2ed1_4_k_cu_7b7f87ae_124034cuda3std3__45__cpo3endE
	.align		8
        /*0020*/ 	.dword	_ZN40_INTERNAL_80db2ed1_4_k_cu_7b7f87ae_124034cuda3std3__45__cpo6cbeginE
	.align		8
        /*0028*/ 	.dword	_ZN40_INTERNAL_80db2ed1_4_k_cu_7b7f87ae_124034cuda3std3__45__cpo4cendE
	.align		8
        /*0030*/ 	.dword	_ZN40_INTERNAL_80db2ed1_4_k_cu_7b7f87ae_124034cuda3std3__442_GLOBAL__N__80db2ed1_4_k_cu_7b7f87ae_124036ignoreE
	.align		8
        /*0038*/ 	.dword	_ZN40_INTERNAL_80db2ed1_4_k_cu_7b7f87ae_124034cuda3std3__419piecewise_constructE
	.align		8
        /*0040*/ 	.dword	_ZN40_INTERNAL_80db2ed1_4_k_cu_7b7f87ae_124034cuda3std3__48in_placeE
	.align		8
        /*0048*/ 	.dword	_ZN40_INTERNAL_80db2ed1_4_k_cu_7b7f87ae_124034cuda3std6ranges3__45__cpo4swapE
	.align		8
        /*0050*/ 	.dword	_ZN40_INTERNAL_80db2ed1_4_k_cu_7b7f87ae_124034cuda3std6ranges3__45__cpo9iter_moveE
	.align		8
        /*0058*/ 	.dword	_ZN40_INTERNAL_80db2ed1_4_k_cu_7b7f87ae_124034cute7productE
	.align		8
        /*0060*/ 	.dword	_ZN40_INTERNAL_80db2ed1_4_k_cu_7b7f87ae_124034cute1_E
	.align		8
        /*0068*/ 	.dword	$str$22
	.align		8
        /*0070*/ 	.dword	$str$23


//--------------------- .text._ZN7cutlass13device_kernelINS_4gemm6kernel13GemmUniversalIN4cute5tupleIJiiiiEEENS1_10collective13CollectiveMmaINS1_34MainloopSm90TmaGmmaWarpSpecializedILi19ENS5_IJNS4_1CILi2EEENSA_ILi1EEESC_EEENS1_35KernelTmaWarpSpecializedCooperativeEEENS5_IJNSA_ILi128EEENSA_ILi240EEENSA_ILi16EEEEEENS_10bfloat16_tENS5_IJlSC_lEEESK_SL_NS4_8TiledMMAINS4_8MMA_AtomIJNS4_4SM904GMMA27MMA_64x16x16_F32BF16BF16_SSILNSP_5MajorE0ELSR_0ELNSP_7ScaleInE1ELSS_1EEEEEENS4_6LayoutISD_NS5_IJSC_NSA_ILi0EEESW_EEEEENS5_IJNS4_10UnderscoreESZ_SZ_EEEEENS4_13SM90_TMA_LOADENS4_14ComposedLayoutINS4_7SwizzleILi1ELi4ELi3EEENS4_18smem_ptr_flag_bitsILi16EEENSV_INS5_IJNSA_ILi8EEESI_EEENS5_IJSI_SC_EEEEEEEvNS4_8identityENS4_23SM90_TMA_LOAD_MULTICASTES1C_vS1D_EENS_8epilogue10collective6detail29Sm90TmaWarpSpecializedAdapterINS1H_15DefaultEpilogueISK_SL_SL_NS1G_6thread17LinearCombinationISK_Li1EffLNS1L_9ScaleType4KindE0ELNS_15FloatRoundStyleE2ESK_EENS1_15EpilogueDefaultEEEEEvvEEEEvNT_6ParamsE --------------------------
	.section	.text._ZN7cutlass13device_kernelINS_4gemm6kernel13GemmUniversalIN4cute5tupleIJiiiiEEENS1_10collective13CollectiveMmaINS1_34MainloopSm90TmaGmmaWarpSpecializedILi19ENS5_IJNS4_1CILi2EEENSA_ILi1EEESC_EEENS1_35KernelTmaWarpSpecializedCooperativeEEENS5_IJNSA_ILi128EEENSA_ILi240EEENSA_ILi16EEEEEENS_10bfloat16_tENS5_IJlSC_lEEESK_SL_NS4_8TiledMMAINS4_8MMA_AtomIJNS4_4SM904GMMA27MMA_64x16x16_F32BF16BF16_SSILNSP_5MajorE0ELSR_0ELNSP_7ScaleInE1ELSS_1EEEEEENS4_6LayoutISD_NS5_IJSC_NSA_ILi0EEESW_EEEEENS5_IJNS4_10UnderscoreESZ_SZ_EEEEENS4_13SM90_TMA_LOADENS4_14ComposedLayoutINS4_7SwizzleILi1ELi4ELi3EEENS4_18smem_ptr_flag_bitsILi16EEENSV_INS5_IJNSA_ILi8EEESI_EEENS5_IJSI_SC_EEEEEEEvNS4_8identityENS4_23SM90_TMA_LOAD_MULTICASTES1C_vS1D_EENS_8epilogue10collective6detail29Sm90TmaWarpSpecializedAdapterINS1H_15DefaultEpilogueISK_SL_SL_NS1G_6thread17LinearCombinationISK_Li1EffLNS1L_9ScaleType4KindE0ELNS_15FloatRoundStyleE2ESK_EENS1_15EpilogueDefaultEEEEEvvEEEEvNT_6ParamsE,"ax",@progbits
	.align	128
.text._ZN7cutlass13device_kernelINS_4gemm6kernel13GemmUniversalIN4cute5tupleIJiiiiEEENS1_10collective13CollectiveMmaINS1_34MainloopSm90TmaGmmaWarpSpecializedILi19ENS5_IJNS4_1CILi2EEENSA_ILi1EEESC_EEENS1_35KernelTmaWarpSpecializedCooperativeEEENS5_IJNSA_ILi128EEENSA_ILi240EEENSA_ILi16EEEEEENS_10bfloat16_tENS5_IJlSC_lEEESK_SL_NS4_8TiledMMAINS4_8MMA_AtomIJNS4_4SM904GMMA27MMA_64x16x16_F32BF16BF16_SSILNSP_5MajorE0ELSR_0ELNSP_7ScaleInE1ELSS_1EEEEEENS4_6LayoutISD_NS5_IJSC_NSA_ILi0EEESW_EEEEENS5_IJNS4_10UnderscoreESZ_SZ_EEEEENS4_13SM90_TMA_LOADENS4_14ComposedLayoutINS4_7SwizzleILi1ELi4ELi3EEENS4_18smem_ptr_flag_bitsILi16EEENSV_INS5_IJNSA_ILi8EEESI_EEENS5_IJSI_SC_EEEEEEEvNS4_8identityENS4_23SM90_TMA_LOAD_MULTICASTES1C_vS1D_EENS_8epilogue10collective6detail29Sm90TmaWarpSpecializedAdapterINS1H_15DefaultEpilogueISK_SL_SL_NS1G_6thread17LinearCombinationISK_Li1EffLNS1L_9ScaleType4KindE0ELNS_15FloatRoundStyleE2ESK_EENS1_15EpilogueDefaultEEEEEvvEEEEvNT_6ParamsE:
        .type           _ZN7cutlass13device_kernelINS_4gemm6kernel13GemmUniversalIN4cute5tupleIJiiiiEEENS1_10collective13CollectiveMmaINS1_34MainloopSm90TmaGmmaWarpSpecializedILi19ENS5_IJNS4_1CILi2EEENSA_ILi1EEESC_EEENS1_35KernelTmaWarpSpecializedCooperativeEEENS5_IJNSA_ILi128EEENSA_ILi240EEENSA_ILi16EEEEEENS_10bfloat16_tENS5_IJlSC_lEEESK_SL_NS4_8TiledMMAINS4_8MMA_AtomIJNS4_4SM904GMMA27MMA_64x16x16_F32BF16BF16_SSILNSP_5MajorE0ELSR_0ELNSP_7ScaleInE1ELSS_1EEEEEENS4_6LayoutISD_NS5_IJSC_NSA_ILi0EEESW_EEEEENS5_IJNS4_10UnderscoreESZ_SZ_EEEEENS4_13SM90_TMA_LOADENS4_14ComposedLayoutINS4_7SwizzleILi1ELi4ELi3EEENS4_18smem_ptr_flag_bitsILi16EEENSV_INS5_IJNSA_ILi8EEESI_EEENS5_IJSI_SC_EEEEEEEvNS4_8identityENS4_23SM90_TMA_LOAD_MULTICASTES1C_vS1D_EENS_8epilogue10collective6detail29Sm90TmaWarpSpecializedAdapterINS1H_15DefaultEpilogueISK_SL_SL_NS1G_6thread17LinearCombinationISK_Li1EffLNS1L_9ScaleType4KindE0ELNS_15FloatRoundStyleE2ESK_EENS1_15EpilogueDefaultEEEEEvvEEEEvNT_6ParamsE,@function
        .size           _ZN7cutlass13device_kernelINS_4gemm6kernel13GemmUniversalIN4cute5tupleIJiiiiEEENS1_10collective13CollectiveMmaINS1_34MainloopSm90TmaGmmaWarpSpecializedILi19ENS5_IJNS4_1CILi2EEENSA_ILi1EEESC_EEENS1_35KernelTmaWarpSpecializedCooperativeEEENS5_IJNSA_ILi128EEENSA_ILi240EEENSA_ILi16EEEEEENS_10bfloat16_tENS5_IJlSC_lEEESK_SL_NS4_8TiledMMAINS4_8MMA_AtomIJNS4_4SM904GMMA27MMA_64x16x16_F32BF16BF16_SSILNSP_5MajorE0ELSR_0ELNSP_7ScaleInE1ELSS_1EEEEEENS4_6LayoutISD_NS5_IJSC_NSA_ILi0EEESW_EEEEENS5_IJNS4_10UnderscoreESZ_SZ_EEEEENS4_13SM90_TMA_LOADENS4_14ComposedLayoutINS4_7SwizzleILi1ELi4ELi3EEENS4_18smem_ptr_flag_bitsILi16EEENSV_INS5_IJNSA_ILi8EEESI_EEENS5_IJSI_SC_EEEEEEEvNS4_8identityENS4_23SM90_TMA_LOAD_MULTICASTES1C_vS1D_EENS_8epilogue10collective6detail29Sm90TmaWarpSpecializedAdapterINS1H_15DefaultEpilogueISK_SL_SL_NS1G_6thread17LinearCombinationISK_Li1EffLNS1L_9ScaleType4KindE0ELNS_15FloatRoundStyleE2ESK_EENS1_15EpilogueDefaultEEEEEvvEEEEvNT_6ParamsE,(.L_x_342 - _ZN7cutlass13device_kernelINS_4gemm6kernel13GemmUniversalIN4cute5tupleIJiiiiEEENS1_10collective13CollectiveMmaINS1_34MainloopSm90TmaGmmaWarpSpecializedILi19ENS5_IJNS4_1CILi2EEENSA_ILi1EEESC_EEENS1_35KernelTmaWarpSpecializedCooperativeEEENS5_IJNSA_ILi128EEENSA_ILi240EEENSA_ILi16EEEEEENS_10bfloat16_tENS5_IJlSC_lEEESK_SL_NS4_8TiledMMAINS4_8MMA_AtomIJNS4_4SM904GMMA27MMA_64x16x16_F32BF16BF16_SSILNSP_5MajorE0ELSR_0ELNSP_7ScaleInE1ELSS_1EEEEEENS4_6LayoutISD_NS5_IJSC_NSA_ILi0EEESW_EEEEENS5_IJNS4_10UnderscoreESZ_SZ_EEEEENS4_13SM90_TMA_LOADENS4_14ComposedLayoutINS4_7SwizzleILi1ELi4ELi3EEENS4_18smem_ptr_flag_bitsILi16EEENSV_INS5_IJNSA_ILi8EEESI_EEENS5_IJSI_SC_EEEEEEEvNS4_8identityENS4_23SM90_TMA_LOAD_MULTICASTES1C_vS1D_EENS_8epilogue10collective6detail29Sm90TmaWarpSpecializedAdapterINS1H_15DefaultEpilogueISK_SL_SL_NS1G_6thread17LinearCombinationISK_Li1EffLNS1L_9ScaleType4KindE0ELNS_15FloatRoundStyleE2ESK_EENS1_15EpilogueDefaultEEEEEvvEEEEvNT_6ParamsE)
        .other          _ZN7cutlass13device_kernelINS_4gemm6kernel13GemmUniversalIN4cute5tupleIJiiiiEEENS1_10collective13CollectiveMmaINS1_34MainloopSm90TmaGmmaWarpSpecializedILi19ENS5_IJNS4_1CILi2EEENSA_ILi1EEESC_EEENS1_35KernelTmaWarpSpecializedCooperativeEEENS5_IJNSA_ILi128EEENSA_ILi240EEENSA_ILi16EEEEEENS_10bfloat16_tENS5_IJlSC_lEEESK_SL_NS4_8TiledMMAINS4_8MMA_AtomIJNS4_4SM904GMMA27MMA_64x16x16_F32BF16BF16_SSILNSP_5MajorE0ELSR_0ELNSP_7ScaleInE1ELSS_1EEEEEENS4_6LayoutISD_NS5_IJSC_NSA_ILi0EEESW_EEEEENS5_IJNS4_10UnderscoreESZ_SZ_EEEEENS4_13SM90_TMA_LOADENS4_14ComposedLayoutINS4_7SwizzleILi1ELi4ELi3EEENS4_18smem_ptr_flag_bitsILi16EEENSV_INS5_IJNSA_ILi8EEESI_EEENS5_IJSI_SC_EEEEEEEvNS4_8identityENS4_23SM90_TMA_LOAD_MULTICASTES1C_vS1D_EENS_8epilogue10collective6detail29Sm90TmaWarpSpecializedAdapterINS1H_15DefaultEpilogueISK_SL_SL_NS1G_6thread17LinearCombinationISK_Li1EffLNS1L_9ScaleType4KindE0ELNS_15FloatRoundStyleE2ESK_EENS1_15EpilogueDefaultEEEEEvvEEEEvNT_6ParamsE,@"STO_CUDA_ENTRY STV_DEFAULT"
_ZN7cutlass13device_kernelINS_4gemm6kernel13GemmUniversalIN4cute5tupleIJiiiiEEENS1_10collective13CollectiveMmaINS1_34MainloopSm90TmaGmmaWarpSpecializedILi19ENS5_IJNS4_1CILi2EEENSA_ILi1EEESC_EEENS1_35KernelTmaWarpSpecializedCooperativeEEENS5_IJNSA_ILi128EEENSA_ILi240EEENSA_ILi16EEEEEENS_10bfloat16_tENS5_IJlSC_lEEESK_SL_NS4_8TiledMMAINS4_8MMA_AtomIJNS4_4SM904GMMA27MMA_64x16x16_F32BF16BF16_SSILNSP_5MajorE0ELSR_0ELNSP_7ScaleInE1ELSS_1EEEEEENS4_6LayoutISD_NS5_IJSC_NSA_ILi0EEESW_EEEEENS5_IJNS4_10UnderscoreESZ_SZ_EEEEENS4_13SM90_TMA_LOADENS4_14ComposedLayoutINS4_7SwizzleILi1ELi4ELi3EEENS4_18smem_ptr_flag_bitsILi16EEENSV_INS5_IJNSA_ILi8EEESI_EEENS5_IJSI_SC_EEEEEEEvNS4_8identityENS4_23SM90_TMA_LOAD_MULTICASTES1C_vS1D_EENS_8epilogue10collective6detail29Sm90TmaWarpSpecializedAdapterINS1H_15DefaultEpilogueISK_SL_SL_NS1G_6thread17LinearCombinationISK_Li1EffLNS1L_9ScaleType4KindE0ELNS_15FloatRoundStyleE2ESK_EENS1_15EpilogueDefaultEEEEEvvEEEEvNT_6ParamsE:
[----:B------:R-:W0:Y:S01]  /*0000*/  LDC R1, c[0x0][0x28] ;  /* 0x00000a00ff017b82 */ /* 0x000e220000000800 */
[----:B------:R-:W1:Y:S01]  /*0010*/  S2R R18, SR_TID.X ;  /* 0x0000000000127919 */ /* 0x000e620000002100 */
[----:B------:R-:W-:Y:S01]  /*0020*/  ELECT P0, URZ, PT ;  /* 0x00000000003f782f */ /* 0x000fe20003800000 */
[----:B------:R-:W-:Y:S01]  /*0030*/  BSSY B0, `(.L_x_0) ;  /* 0x000000f000007945 */ /* 0x000fe20003800000 */
[--C-:B-1----:R-:W-:Y:S02]  /*0040*/  SHF.R.U32.HI R0, RZ, 0x5, R18.reuse ;  /* 0x00000005ff007819 */ /* 0x102fe40000011612 */
[----:B------:R-:W-:-:S03]  /*0050*/  SHF.R.U32.HI R3, RZ, 0x7, R18 ;  /* 0x00000007ff037819 */ /* 0x000fc60000011612 */
[----:B------:R-:W1:Y:S04]  /*0060*/  SHFL.IDX PT, R2, R0, RZ, 0x1f ;  /* 0x00001fff00027589 */ /* 0x000e6800000e0000 */
[----:B------:R2:W3:Y:S01]  /*0070*/  SHFL.IDX PT, R5, R3, RZ, 0x1f ;  /* 0x00001fff03057589 */ /* 0x0004e200000e0000 */
[----:B-1----:R-:W-:-:S13]  /*0080*/  ISETP.NE.OR P0, PT, R2, RZ, !P0 ;  /* 0x000000ff0200720c */ /* 0x002fda0004705670 */
[----:B0-23--:R-:W-:Y:S05]  /*0090*/  @P0 BRA `(.L_x_1) ;  /* 0x0000000000200947 */ /* 0x00dfea0003800000 */
[----:B------:R-:W-:Y:S02]  /*00a0*/  ULDC.64 UR4, c[0x0][0x198] ;  /* 0x0000660000047ab9 */ /* 0x000fe40000000a00 */
[----:B------:R-:W-:Y:S02]  /*00b0*/  UIADD3 UR6, UP0, UR4, 0xf0, URZ ;  /* 0x000000f004067890 */ /* 0x000fe4000ff1e03f */
[----:B------:R-:W-:Y:S02]  /*00c0*/  UIADD3 UR4, UP1, UR4, 0x1f0, URZ ;  /* 0x000001f004047890 */ /* 0x000fe4000ff3e03f */
[----:B------:R-:W-:Y:S02]  /*00d0*/  UIADD3.X UR7, URZ, UR5, URZ, UP0, !UPT ;  /* 0x000000053f077290 */ /* 0x000fe400087fe43f */
[----:B------:R-:W-:-:S07]  /*00e0*/  UIADD3.X UR5, URZ, UR5, URZ, UP1, !UPT ;  /* 0x000000053f057290 */ /* 0x000fce0008ffe43f */
[----:B------:R0:W-:Y:S02]  /*00f0*/  UTMACCTL.PF [UR6] ;  /* 0x00000000060079b9 */ /* 0x0001e40008040000 */
[----:B------:R0:W-:Y:S02]  /*0100*/  UTMACCTL.PF [UR4] ;  /* 0x00000000040079b9 */ /* 0x0001e40008040000 */
[----:B0-----:R-:W-:Y:S01]  /*0110*/  NOP ;  /* 0x0000000000007918 */ /* 0x001fe20000000000 */
.L_x_1:
[----:B------:R-:W-:Y:S05]  /*0120*/  BSYNC B0 ;  /* 0x0000000000007941 */ /* 0x000fea0003800000 */
.L_x_0:
[----:B------:R-:W0:Y:S02]  /*0130*/  SHFL.IDX PT, R3, R0, RZ, 0x1f ;  /* 0x00001fff00037589 */ /* 0x000e2400000e0000 */
[----:B0-----:R-:W-:-:S13]  /*0140*/  ISETP.NE.AND P0, PT, R3, RZ, PT ;  /* 0x000000ff0300720c */ /* 0x001fda0003f05270 */
[----:B------:R-:W-:Y:S05]  /*0150*/  @P0 BRA `(.L_x_2) ;  /* 0x0000000000dc0947 */ /* 0x000fea0003800000 */
[----:B------:R-:W-:Y:S01]  /*0160*/  ELECT P0, URZ, PT ;  /* 0x00000000003f782f */ /* 0x000fe20003800000 */
[----:B------:R-:W-:-:S12]  /*0170*/  BSSY B0, `(.L_x_2) ;  /* 0x0000035000007945 */ /* 0x000fd80003800000 */
[----:B------:R-:W-:Y:S05]  /*0180*/  @!P0 BRA `(.L_x_3) ;  /* 0x0000000000cc8947 */ /* 0x000fea0003800000 */
[----:B------:R-:W0:Y:S01]  /*0190*/  S2UR UR8, SR_CgaCtaId ;  /* 0x00000000000879c3 */ /* 0x000e220000008800 */
[----:B------:R-:W-:Y:S01]  /*01a0*/  UMOV UR4, 0x400 ;  /* 0x0000040000047882 */ /* 0x000fe20000000000 */
[----:B------:R-:W-:Y:S01]  /*01b0*/  UMOV UR5, 0x1 ;  /* 0x0000000100057882 */ /* 0x000fe20000000000 */
[----:B------:R-:W-:Y:S02]  /*01c0*/  UMOV UR6, 0x4 ;  /* 0x0000000400067882 */ /* 0x000fe40000000000 */
[----:B------:R-:W-:-:S04]  /*01d0*/  UIADD3 UR6, -UR6, 0x100000, URZ ;  /* 0x0010000006067890 */ /* 0x000fc8000fffe13f */
[----:B------:R-:W-:Y:S02]  /*01e0*/  USHF.L.U32 UR7, UR6, 0xb, URZ ;  /* 0x0000000b06077899 */ /* 0x000fe4000800063f */
[----:B------:R-:W-:Y:S02]  /*01f0*/  USHF.L.U32 UR6, UR6, 0x1, URZ ;  /* 0x0000000106067899 */ /* 0x000fe4000800063f */
[----:B0-----:R-:W-:Y:S02]  /*0200*/  ULEA UR8, UR8, UR4, 0x18 ;  /* 0x0000000408087291 */ /* 0x001fe4000f8ec03f */
[----:B------:R-:W-:-:S04]  /*0210*/  UIADD3 UR4, -UR5, 0x100000, URZ ;  /* 0x0010000005047890 */ /* 0x000fc8000fffe13f */
[----:B------:R-:W-:Y:S02]  /*0220*/  USHF.L.U32 UR5, UR4, 0xb, URZ ;  /* 0x0000000b04057899 */ /* 0x000fe4000800063f */
[----:B------:R-:W-:Y:S01]  /*0230*/  USHF.L.U32 UR4, UR4, 0x1, URZ ;  /* 0x0000000104047899 */ /* 0x000fe2000800063f */
[----:B------:R-:W0:Y:S11]  /*0240*/  FENCE.VIEW.ASYNC.S ;  /* 0x00000000000073c6 */ /* 0x000e360000000000 */
[----:B0-----:R0:W1:Y:S01]  /*0250*/  SYNCS.EXCH.64 URZ, [UR8], UR4 ;  /* 0x00000004083f75b2 */ /* 0x0010620008000100 */
[----:B------:R0:W2:Y:S01]  /*0260*/  SYNCS.EXCH.64 URZ, [UR8+0x98], UR6 ;  /* 0x00009806083f75b2 */ /* 0x0000a20008000100 */
[----:B------:R0:W3:Y:S01]  /*0270*/  SYNCS.EXCH.64 URZ, [UR8+0x8], UR4 ;  /* 0x00000804083f75b2 */ /* 0x0000e20008000100 */
[----:B------:R0:W4:Y:S01]  /*0280*/  SYNCS.EXCH.64 URZ, [UR8+0xa0], UR6 ;  /* 0x0000a006083f75b2 */ /* 0x0001220008000100 */
[----:B------:R0:W0:Y:S01]  /*0290*/  SYNCS.EXCH.64 URZ, [UR8+0x10], UR4 ;  /* 0x00001004083f75b2 */ /* 0x0000220008000100 */
        /* <DEDUP_REMOVED lines=33> */
[----:B-1234-:R-:W-:Y:S01]  /*04b0*/  NOP ;  /* 0x0000000000007918 */ /* 0x01efe20000000000 */
.L_x_3:
[----:B0-----:R-:W-:Y:S05]  /*04c0*/  BSYNC B0 ;  /* 0x0000000000007941 */ /* 0x001fea0003800000 */
.L_x_2:
[----:B------:R-:W-:Y:S01]  /*04d0*/  SHF.R.S32.HI R7, RZ, 0x1f, R18 ;  /* 0x0000001fff077819 */ /* 0x000fe20000011412 */
[----:B------:R-:W0:Y:S01]  /*04e0*/  SHFL.IDX PT, R0, R0, RZ, 0x1f ;  /* 0x00001fff00007589 */ /* 0x000e2200000e0000 */
[----:B------:R-:W1:Y:S01]  /*04f0*/  S2UR UR8, SR_CTAID.X ;  /* 0x00000000000879c3 */ /* 0x000e620000002500 */
[----:B------:R-:W-:Y:S02]  /*0500*/  ELECT P0, URZ, PT ;  /* 0x00000000003f782f */ /* 0x000fe40003800000 */
[----:B------:R-:W-:Y:S01]  /*0510*/  LEA.HI R7, R7, R18, RZ, 0x7 ;  /* 0x0000001207077211 */ /* 0x000fe200078f38ff */
[----:B------:R-:W2:Y:S01]  /*0520*/  S2R R4, SR_CTAID.Y ;  /* 0x0000000000047919 */ /* 0x000ea20000002600 */
[----:B------:R-:W-:Y:S01]  /*0530*/  SHF.R.S32.HI R8, RZ, 0x1f, R3 ;  /* 0x0000001fff087819 */ /* 0x000fe20000011403 */
[----:B------:R-:W-:Y:S01]  /*0540*/  ULDC UR4, c[0x0][0x150] ;  /* 0x0000540000047ab9 */ /* 0x000fe20000000800 */
[----:B------:R-:W-:Y:S01]  /*0550*/  LOP3.LUT R7, R7, 0xffffff80, RZ, 0xc0, !PT ;  /* 0xffffff8007077812 */ /* 0x000fe200078ec0ff */
[----:B------:R-:W-:Y:S01]  /*0560*/  NOP ;  /* 0x0000000000007918 */ /* 0x000fe20000000000 */
[----:B------:R-:W-:Y:S01]  /*0570*/  LEA.HI R8, R8, R3, RZ, 0x2 ;  /* 0x0000000308087211 */ /* 0x000fe200078f10ff */
[----:B------:R-:W3:Y:S01]  /*0580*/  LDC R10, c[0x0][0x144] ;  /* 0x00005100ff0a7b82 */ /* 0x000ee20000000800 */
[----:B------:R-:W-:Y:S01]  /*0590*/  NOP ;  /* 0x0000000000007918 */ /* 0x000fe20000000000 */
[----:B------:R-:W-:Y:S01]  /*05a0*/  IMAD.IADD R6, R18, 0x1, -R7 ;  /* 0x0000000112067824 */ /* 0x000fe200078e0a07 */
[----:B------:R-:W-:Y:S01]  /*05b0*/  LOP3.LUT R8, R8, 0x3ffffffc, RZ, 0xc0, !PT ;  /* 0x3ffffffc08087812 */ /* 0x000fe200078ec0ff */
[----:B------:R-:W-:Y:S01]  /*05c0*/  IMAD.MOV.U32 R23, RZ, RZ, 0x1 ;  /* 0x00000001ff177424 */ /* 0x000fe200078e00ff */
[----:B------:R-:W-:-:S02]  /*05d0*/  ISETP.NE.AND P3, PT, R5, RZ, PT ;  /* 0x000000ff0500720c */ /* 0x000fc40003f65270 */
[----:B------:R-:W-:Y:S01]  /*05e0*/  SHF.R.S32.HI R7, RZ, 0x1f, R6 ;  /* 0x0000001fff077819 */ /* 0x000fe20000011406 */
[----:B------:R-:W-:Y:S01]  /*05f0*/  IMAD.IADD R8, R3, 0x1, -R8 ;  /* 0x0000000103087824 */ /* 0x000fe200078e0a08 */
[----:B------:R-:W4:Y:S02]  /*0600*/  LDC R13, c[0x0][0x140] ;  /* 0x00005000ff0d7b82 */ /* 0x000f240000000800 */
[----:B------:R-:W-:Y:S02]  /*0610*/  LEA.HI R7, R7, R6, RZ, 0x3 ;  /* 0x0000000607077211 */ /* 0x000fe400078f18ff */
[----:B0-----:R-:W-:Y:S02]  /*0620*/  ISETP.NE.OR P0, PT, R0, RZ, !P0 ;  /* 0x000000ff0000720c */ /* 0x001fe40004705670 */
[--C-:B------:R-:W-:Y:S02]  /*0630*/  SHF.R.S32.HI R0, RZ, 0x3, R7.reuse ;  /* 0x00000003ff007819 */ /* 0x100fe40000011407 */
[----:B------:R-:W-:-:S02]  /*0640*/  SHF.R.S32.HI R7, RZ, 0x1f, R7 ;  /* 0x0000001fff077819 */ /* 0x000fc40000011407 */
[----:B-1----:R-:W-:Y:S02]  /*0650*/  I2FP.F32.U32 R9, UR8 ;  /* 0x0000000800097c45 */ /* 0x002fe40008201000 */
[----:B------:R-:W-:-:S03]  /*0660*/  LEA.HI R7, R7, R0, RZ, 0x2 ;  /* 0x0000000007077211 */ /* 0x000fc600078f10ff */
[----:B------:R-:W-:Y:S01]  /*0670*/  FMUL R9, R9, UR4 ;  /* 0x0000000409097c20 */ /* 0x000fe20008400000 */
[----:B------:R-:W-:Y:S01]  /*0680*/  LOP3.LUT R7, R7, 0xfffffffc, RZ, 0xc0, !PT ;  /* 0xfffffffc07077812 */ /* 0x000fe200078ec0ff */
[----:B------:R-:W-:Y:S01]  /*0690*/  VOTEU.ALL UP0, P0 ;  /* 0x00000000003f7886 */ /* 0x000fe20000000000 */
[----:B--2---:R-:W-:Y:S01]  /*06a0*/  I2FP.F32.U32 R3, R4 ;  /* 0x0000000400037245 */ /* 0x004fe20000201000 */
[----:B------:R-:W-:Y:S01]  /*06b0*/  ULDC UR4, c[0x0][0x154] ;  /* 0x0000550000047ab9 */ /* 0x000fe20000000800 */
[----:B------:R-:W-:Y:S01]  /*06c0*/  VOTEU.ALL UP1, P0 ;  /* 0x00000000003f7886 */ /* 0x000fe20000020000 */
[----:B------:R-:W0:Y:S01]  /*06d0*/  F2I.U32.TRUNC.NTZ R9, R9 ;  /* 0x0000000900097305 */ /* 0x000e22000020f000 */
[----:B------:R-:W-:Y:S01]  /*06e0*/  IMAD.IADD R7, R0, 0x1, -R7 ;  /* 0x0000000100077824 */ /* 0x000fe200078e0a07 */
[----:B------:R-:W1:Y:S01]  /*06f0*/  @!UP0 S2UR UR7, SR_CgaCtaId ;  /* 0x00000000000789c3 */ /* 0x000e620000008800 */
[----:B------:R-:W-:Y:S01]  /*0700*/  FMUL R12, R3, UR4 ;  /* 0x00000004030c7c20 */ /* 0x000fe20008400000 */
[----:B------:R-:W-:Y:S01]  /*0710*/  UMOV UR4, 0x20 ;  /* 0x0000002000047882 */ /* 0x000fe20000000000 */
[----:B------:R-:W-:Y:S01]  /*0720*/  IMAD R8, R8, 0x4, R7 ;  /* 0x0000000408087824 */ /* 0x000fe200078e0207 */
[----:B------:R-:W-:Y:S01]  /*0730*/  @!UP0 UMOV UR6, 0x400 ;  /* 0x0000040000068882 */ /* 0x000fe20000000000 */
[----:B------:R-:W-:-:S04]  /*0740*/  @!UP0 UIADD3 UR4, -UR4, 0x100000, URZ ;  /* 0x0010000004048890 */ /* 0x000fc8000fffe13f */
[----:B------:R-:W-:Y:S02]  /*0750*/  @!UP0 USHF.L.U32 UR5, UR4, 0xb, URZ ;  /* 0x0000000b04058899 */ /* 0x000fe4000800063f */
[----:B------:R-:W-:Y:S01]  /*0760*/  @!UP0 USHF.L.U32 UR4, UR4, 0x1, URZ ;  /* 0x0000000104048899 */ /* 0x000fe2000800063f */
[----:B----4-:R-:W-:Y:S01]  /*0770*/  ISETP.EQ.U32.AND P2, PT, R13, 0x1, PT ;  /* 0x000000010d00780c */ /* 0x010fe20003f42070 */
[----:B------:R-:W2:Y:S01]  /*0780*/  F2I.U32.TRUNC.NTZ R12, R12 ;  /* 0x0000000c000c7305 */ /* 0x000ea2000020f000 */
[----:B------:R-:W-:Y:S01]  /*0790*/  LEA.HI R0, R8, R8, RZ, 0x1 ;  /* 0x0000000808007211 */ /* 0x000fe200078f08ff */
[----:B------:R-:W4:Y:S03]  /*07a0*/  LDC R7, c[0x0][0x148] ;  /* 0x00005200ff077b82 */ /* 0x000f260000000800 */
[----:B------:R-:W-:Y:S01]  /*07b0*/  LOP3.LUT R11, R0, 0xfffffffe, RZ, 0xc0, !PT ;  /* 0xfffffffe000b7812 */ /* 0x000fe200078ec0ff */
[----:B0-----:R-:W-:Y:S01]  /*07c0*/  IMAD.MOV R15, RZ, RZ, -R9 ;  /* 0x000000ffff0f7224 */ /* 0x001fe200078e0a09 */
[----:B------:R-:W-:-:S03]  /*07d0*/  SHF.R.S32.HI R9, RZ, 0x1f, R2 ;  /* 0x0000001fff097819 */ /* 0x000fc60000011402 */
[----:B---3--:R-:W-:Y:S01]  /*07e0*/  IMAD R3, R10, R15, UR8 ;  /* 0x000000080a037e24 */ /* 0x008fe2000f8e020f */
[----:B------:R-:W-:Y:S01]  /*07f0*/  LEA.HI R9, R9, R2, RZ, 0x2 ;  /* 0x0000000209097211 */ /* 0x000fe200078f10ff */
[C---:B------:R-:W-:Y:S02]  /*0800*/  IMAD.IADD R0, R8.reuse, 0x1, -R11 ;  /* 0x0000000108007824 */ /* 0x040fe400078e0a0b */
[----:B------:R-:W-:Y:S01]  /*0810*/  IMAD.SHL.U32 R11, R8, 0x4, RZ ;  /* 0x00000004080b7824 */ /* 0x000fe200078e00ff */
[----:B------:R-:W-:Y:S01]  /*0820*/  LOP3.LUT R9, R9, 0xfffffffc, RZ, 0xc0, !PT ;  /* 0xfffffffc09097812 */ /* 0x000fe200078ec0ff */
[----:B--2---:R-:W-:Y:S01]  /*0830*/  IMAD.MOV R21, RZ, RZ, -R12 ;  /* 0x000000ffff157224 */ /* 0x004fe200078e0a0c */
[----:B------:R-:W-:Y:S01]  /*0840*/  ISETP.NE.AND P4, PT, R0, R3, PT ;  /* 0x000000030000720c */ /* 0x000fe20003f85270 */
[----:B-1----:R-:W-:Y:S01]  /*0850*/  @!UP0 ULEA UR6, UR7, UR6, 0x18 ;  /* 0x0000000607068291 */ /* 0x002fe2000f8ec03f */
[----:B------:R-:W-:Y:S01]  /*0860*/  LOP3.LUT R22, R8, 0xc, R11, 0x78, !PT ;  /* 0x0000000c08167812 */ /* 0x000fe200078e780b */
[----:B------:R-:W-:Y:S01]  /*0870*/  IMAD.IADD R0, R2, 0x1, -R9 ;  /* 0x0000000102007824 */ /* 0x000fe200078e0a09 */
[----:B------:R-:W-:Y:S01]  /*0880*/  VOTEU.ALL UP0, P0 ;  /* 0x00000000003f7886 */ /* 0x000fe20000000000 */
[----:B------:R-:W-:Y:S01]  /*0890*/  LOP3.LUT P0, RZ, R6, 0x7, RZ, 0xc0, !PT ;  /* 0x0000000706ff7812 */ /* 0x000fe2000780c0ff */
[----:B------:R-:W-:-:S02]  /*08a0*/  VIADD R6, R5, 0xffffffff ;  /* 0xffffffff05067836 */ /* 0x000fc40000000000 */
[----:B------:R-:W-:Y:S01]  /*08b0*/  ISETP.NE.AND P1, PT, R0, 0x3, PT ;  /* 0x000000030000780c */ /* 0x000fe20003f25270 */
[----:B----4-:R-:W-:Y:S01]  /*08c0*/  IMAD R9, R7, R21, R4 ;  /* 0x0000001507097224 */ /* 0x010fe200078e0204 */
[----:B------:R-:W-:Y:S02]  /*08d0*/  ISETP.LT.U32.AND P0, PT, R22, 0x2, !P0 ;  /* 0x000000021600780c */ /* 0x000fe40004701070 */
[----:B------:R-:W-:Y:S01]  /*08e0*/  ISETP.EQ.OR P1, PT, R0, RZ, !P1 ;  /* 0x000000ff0000720c */ /* 0x000fe20004f22670 */
[----:B------:R-:W0:Y:S02]  /*08f0*/  FENCE.VIEW.ASYNC.S ;  /* 0x00000000000073c6 */ /* 0x000e240000000000 */
[----:B0-----:R0:W1:Y:S01]  /*0900*/  @!UP0 SYNCS.EXCH.64 URZ, [UR6+0x140], UR4 ;  /* 0x00014004063f85b2 */ /* 0x0010620008000100 */
[----:B------:R-:W-:Y:S02]  /*0910*/  @P4 LEA.HI R2, R22, R22, RZ, 0x1 ;  /* 0x0000001616024211 */ /* 0x000fe400078f08ff */
[----:B------:R-:W-:-:S02]  /*0920*/  ISETP.EQ.AND P1, PT, R5, RZ, P1 ;  /* 0x000000ff0500720c */ /* 0x000fc40000f22270 */
[----:B------:R-:W-:Y:S02]  /*0930*/  @P4 SHF.R.S32.HI R2, RZ, 0x1, R2 ;  /* 0x00000001ff024819 */ /* 0x000fe40000011402 */
[----:B------:R-:W-:Y:S02]  /*0940*/  ISETP.GE.U32.AND P6, PT, R6, 0x2, PT ;  /* 0x000000020600780c */ /* 0x000fe40003fc6070 */
[----:B------:R-:W-:Y:S02]  /*0950*/  @P4 ISETP.NE.AND P5, PT, R2, R9, PT ;  /* 0x000000090200420c */ /* 0x000fe40003fa5270 */
[----:B------:R-:W-:Y:S02]  /*0960*/  SEL R2, RZ, 0x1, !P0 ;  /* 0x00000001ff027807 */ /* 0x000fe40004000000 */
[----:B------:R-:W-:Y:S02]  /*0970*/  @P4 SEL R23, RZ, 0x1, P5 ;  /* 0x00000001ff174807 */ /* 0x000fe40002800000 */
[----:B------:R-:W-:Y:S01]  /*0980*/  SEL R19, RZ, 0x1, !P1 ;  /* 0x00000001ff137807 */ /* 0x000fe20004800000 */
[----:B------:R0:W2:Y:S01]  /*0990*/  @!UP1 SYNCS.EXCH.64 URZ, [UR6+0x148], UR4 ;  /* 0x00014804063f95b2 */ /* 0x0000a20008000100 */
[----:B------:R-:W-:Y:S01]  /*09a0*/  LOP3.LUT R23, R23, R2, RZ, 0xc0, !PT ;  /* 0x0000000217177212 */ /* 0x000fe200078ec0ff */
[----:B------:R-:W-:Y:S01]  /*09b0*/  NOP ;  /* 0x0000000000007918 */ /* 0x000fe20000000000 */
[----:B------:R-:W-:Y:S01]  /*09c0*/  SEL R19, R19, 0x2, P6 ;  /* 0x0000000213137807 */ /* 0x000fe20003000000 */
[----:B------:R-:W-:Y:S06]  /*09d0*/  @!P2 BRA `(.L_x_4) ;  /* 0x000000000008a947 */ /* 0x000fec0003800000 */
[----:B-12---:R-:W-:Y:S01]  /*09e0*/  UCGABAR_ARV ;  /* 0x00000000000079c7 */ /* 0x006fe20008000000 */
[----:B------:R-:W-:Y:S05]  /*09f0*/  BRA `(.L_x_5) ;  /* 0x0000000000047947 */ /* 0x000fea0003800000 */
.L_x_4:
[----:B-12---:R-:W-:Y:S01]  /*0a00*/  NOP ;  /* 0x0000000000007918 */ /* 0x006fe20000000000 */
.L_x_5:
[----:B------:R-:W1:Y:S01]  /*0a10*/  LDC R2, c[0x0][0x65c] ;  /* 0x00019700ff027b82 */ /* 0x000e620000000800 */
[----:B------:R-:W-:Y:S02]  /*0a20*/  IMAD.U32 R8, RZ, RZ, UR8 ;  /* 0x00000008ff087e24 */ /* 0x000fe4000f8e00ff */
[----:B------:R-:W-:Y:S01]  /*0a30*/  IMAD.MOV.U32 R9, RZ, RZ, RZ ;  /* 0x000000ffff097224 */ /* 0x000fe200078e00ff */
[----:B-1----:R-:W-:-:S04]  /*0a40*/  ISETP.NE.AND P1, PT, R2, 0x1, PT ;  /* 0x000000010200780c */ /* 0x002fc80003f25270 */
[----:B------:R-:W-:-:S09]  /*0a50*/  P2R R5, PR, RZ, 0x2 ;  /* 0x00000002ff057803 */ /* 0x000fd20000000000 */
[----:B------:R-:W1:Y:S01]  /*0a60*/  @P1 LDC R17, c[0x0][0x10] ;  /* 0x00000400ff111b82 */ /* 0x000e620000000800 */
[----:B------:R-:W-:Y:S02]  /*0a70*/  @P1 IMAD.MOV.U32 R5, RZ, RZ, RZ ;  /* 0x000000ffff051224 */ /* 0x000fe400078e00ff */
[----:B------:R-:W-:-:S05]  /*0a80*/  @P1 IMAD.MOV.U32 R13, RZ, RZ, RZ ;  /* 0x000000ffff0d1224 */ /* 0x000fca00078e00ff */
[----:B------:R-:W2:Y:S01]  /*0a90*/  @!P1 LDC R11, c[0x0][0xc] ;  /* 0x00000300ff0b9b82 */ /* 0x000ea20000000800 */
[----:B-1----:R-:W-:-:S04]  /*0aa0*/  @P1 IMAD.WIDE.U32 R16, R17, UR8, R4 ;  /* 0x0000000811101c25 */ /* 0x002fc8000f8e0004 */
[----:B------:R-:W-:Y:S02]  /*0ab0*/  @P1 IMAD.IADD R17, R17, 0x1, R13 ;  /* 0x0000000111111824 */ /* 0x000fe400078e020d */
[----:B--2---:R-:W-:-:S04]  /*0ac0*/  @!P1 IMAD.WIDE.U32 R8, R4, R11, R8 ;  /* 0x0000000b04089225 */ /* 0x004fc800078e0008 */
[----:B------:R-:W-:Y:S02]  /*0ad0*/  @!P1 IMAD.MOV.U32 R16, RZ, RZ, R8 ;  /* 0x000000ffff109224 */ /* 0x000fe400078e0008 */
[----:B------:R-:W-:Y:S01]  /*0ae0*/  @!P1 IMAD.MOV.U32 R17, RZ, RZ, R9 ;  /* 0x000000ffff119224 */ /* 0x000fe200078e0009 */
[----:B------:R-:W-:Y:S06]  /*0af0*/  @!P2 BRA `(.L_x_6) ;  /* 0x00000000000ca947 */ /* 0x000fec0003800000 */
[----:B------:R-:W-:Y:S01]  /*0b00*/  UCGABAR_WAIT ;  /* 0x0000000000007dc7 */ /* 0x000fe20008000000 */
[----:B------:R-:W-:Y:S01]  /*0b10*/  CCTL.IVALL ;  /* 0x00000000ff00798f */ /* 0x000fe20002000000 */
[----:B------:R-:W-:Y:S05]  /*0b20*/  BRA `(.L_x_7) ;  /* 0x0000000000047947 */ /* 0x000fea0003800000 */
.L_x_6:
[----:B------:R-:W-:Y:S06]  /*0b30*/  BAR.SYNC.DEFER_BLOCKING 0x0 ;  /* 0x0000000000007b1d */ /* 0x000fec0000010000 */
.L_x_7:
[----:B------:R-:W-:Y:S05]  /*0b40*/  @!P3 BRA `(.L_x_8) ;  /* 0x000000a00050b947 */ /* 0x000fea0003800000 */
[----:B------:R-:W-:-:S13]  /*0b50*/  ISETP.GT.U32.AND P0, PT, R6, 0x1, PT ;  /* 0x000000010600780c */ /* 0x000fda0003f04070 */
[----:B0-----:R-:W-:Y:S05]  /*0b60*/  @P0 EXIT ;  /* 0x000000000000094d */ /* 0x001fea0003800000 */
[----:B------:R-:W-:Y:S01]  /*0b70*/  ULDC.64 UR4, c[0x0][0x650] ;  /* 0x0001940000047ab9 */ /* 0x000fe20000000a00 */
[----:B------:R-:W-:Y:S01]  /*0b80*/  PRMT R0, RZ, 0x7610, R0 ;  /* 0x00007610ff007816 */ /* 0x000fe20000000000 */
[----:B------:R-:W-:Y:S01]  /*0b90*/  IMAD.MOV.U32 R148, RZ, RZ, -0x1 ;  /* 0xffffffffff947424 */ /* 0x000fe200078e00ff */
[----:B------:R-:W-:Y:S01]  /*0ba0*/  ISETP.GE.U32.AND P0, PT, R16, UR4, PT ;  /* 0x0000000410007c0c */ /* 0x000fe2000bf06070 */
[----:B------:R-:W-:Y:S02]  /*0bb0*/  IMAD.MOV.U32 R149, RZ, RZ, -0x1 ;  /* 0xffffffffff957424 */ /* 0x000fe400078e00ff */
[----:B------:R-:W-:Y:S01]  /*0bc0*/  IMAD.MOV.U32 R147, RZ, RZ, -0x1 ;  /* 0xffffffffff937424 */ /* 0x000fe200078e00ff */
[----:B------:R-:W-:-:S13]  /*0bd0*/  ISETP.GE.U32.AND.EX P0, PT, R17, UR5, PT, P0 ;  /* 0x0000000511007c0c */ /* 0x000fda000bf06100 */
[----:B------:R-:W-:Y:S05]  /*0be0*/  @P0 BRA `(.L_x_9) ;  /* 0x0000000400280947 */ /* 0x000fea0003800000 */
[----:B------:R-:W0:Y:S01]  /*0bf0*/  LDC.64 R24, c[0x0][0x628] ;  /* 0x00018a00ff187b82 */ /* 0x000e220000000a00 */
[----:B------:R-:W-:Y:S02]  /*0c00*/  IMAD.MOV.U32 R8, RZ, RZ, R16 ;  /* 0x000000ffff087224 */ /* 0x000fe400078e0010 */
[----:B------:R-:W-:-:S05]  /*0c10*/  IMAD.MOV.U32 R9, RZ, RZ, R17 ;  /* 0x000000ffff097224 */ /* 0x000fca00078e0011 */
[----:B------:R-:W1:Y:S08]  /*0c20*/  LDC R0, c[0x0][0x630] ;  /* 0x00018c00ff007b82 */ /* 0x000e700000000800 */
[----:B------:R-:W2:Y:S01]  /*0c30*/  LDC.64 R26, c[0x0][0x620] ;  /* 0x00018800ff1a7b82 */ /* 0x000ea20000000a00 */
[----:B0-----:R-:W-:-:S04]  /*0c40*/  ISETP.NE.U32.AND P0, PT, R24, RZ, PT ;  /* 0x000000ff1800720c */ /* 0x001fc80003f05070 */
[----:B------:R-:W-:-:S13]  /*0c50*/  ISETP.NE.AND.EX P0, PT, R25, RZ, PT, P0 ;  /* 0x000000ff1900720c */ /* 0x000fda0003f05300 */
[----:B-12---:R-:W-:Y:S05]  /*0c60*/  @!P0 BRA `(.L_x_10) ;  /* 0x0000000000288947 */ /* 0x006fea0003800000 */
[----:B------:R-:W0:Y:S02]  /*0c70*/  LDC R13, c[0x0][0x634] ;  /* 0x00018d00ff0d7b82 */ /* 0x000e240000000800 */
[----:B0-----:R-:W-:-:S05]  /*0c80*/  IADD3 R13, P0, R16, R13, RZ ;  /* 0x0000000d100d7210 */ /* 0x001fca0007f1e0ff */
[----:B------:R-:W-:-:S04]  /*0c90*/  IMAD.X R15, RZ, RZ, R17, P0 ;  /* 0x000000ffff0f7224 */ /* 0x000fc800000e0611 */
[----:B------:R-:W-:-:S04]  /*0ca0*/  IMAD.WIDE.U32 R8, R15, R24, RZ ;  /* 0x000000180f087225 */ /* 0x000fc800078e00ff */
[----:B------:R-:W-:-:S04]  /*0cb0*/  IMAD.WIDE.U32 R10, P0, R13, R25, R8 ;  /* 0x000000190d0a7225 */ /* 0x000fc80007800008 */
[----:B------:R-:W-:-:S04]  /*0cc0*/  IMAD.WIDE.U32 R8, R13, R24, RZ ;  /* 0x000000180d087225 */ /* 0x000fc800078e00ff */
[----:B------:R-:W-:Y:S01]  /*0cd0*/  IMAD.X R13, RZ, RZ, RZ, P0 ;  /* 0x000000ffff0d7224 */ /* 0x000fe200000e06ff */
[----:B------:R-:W-:Y:S01]  /*0ce0*/  IADD3 RZ, P0, R9, R10, RZ ;  /* 0x0000000a09ff7210 */ /* 0x000fe20007f1e0ff */
[----:B------:R-:W-:-:S04]  /*0cf0*/  IMAD.MOV.U32 R12, RZ, RZ, R11 ;  /* 0x000000ffff0c7224 */ /* 0x000fc800078e000b */
[----:B------:R-:W-:-:S08]  /*0d00*/  IMAD.WIDE.U32.X R8, R15, R25, R12, P0 ;  /* 0x000000190f087225 */ /* 0x000fd000000e040c */
.L_x_10:
[----:B------:R-:W0:Y:S01]  /*0d10*/  LDC.64 R24, c[0x0][0x640] ;  /* 0x00019000ff187b82 */ /* 0x000e220000000a00 */
[-CC-:B------:R-:W-:Y:S01]  /*0d20*/  SHF.R.U64 R147, R8, R0.reuse, R9.reuse ;  /* 0x0000000008937219 */ /* 0x180fe20000001209 */
[----:B------:R-:W-:Y:S01]  /*0d30*/  IMAD R30, R7, R21, R4 ;  /* 0x00000015071e7224 */ /* 0x000fe200078e0204 */
[----:B------:R-:W-:Y:S01]  /*0d40*/  SHF.R.U32.HI R0, RZ, R0, R9 ;  /* 0x00000000ff007219 */ /* 0x000fe20000011609 */
[----:B------:R-:W-:Y:S01]  /*0d50*/  IMAD.MOV.U32 R21, RZ, RZ, 0x1 ;  /* 0x00000001ff157424 */ /* 0x000fe200078e00ff */
[----:B------:R-:W-:-:S03]  /*0d60*/  IADD3 R5, P0, RZ, -R147, RZ ;  /* 0x80000093ff057210 */ /* 0x000fc60007f1e0ff */
[----:B------:R-:W1:Y:S02]  /*0d70*/  LDC R6, c[0x0][0x618] ;  /* 0x00018600ff067b82 */ /* 0x000e640000000800 */
[----:B------:R-:W-:-:S04]  /*0d80*/  IMAD.X R9, RZ, RZ, ~R0, P0 ;  /* 0x000000ffff097224 */ /* 0x000fc800000e0e00 */
[-C--:B------:R-:W-:Y:S02]  /*0d90*/  IMAD R0, R9, R26.reuse, RZ ;  /* 0x0000001a09007224 */ /* 0x080fe400078e02ff */
[----:B------:R-:W2:Y:S01]  /*0da0*/  LDC R11, c[0x0][0x608] ;  /* 0x00018200ff0b7b82 */ /* 0x000ea20000000800 */
[----:B------:R-:W-:-:S04]  /*0db0*/  IMAD.WIDE.U32 R8, R5, R26, R16 ;  /* 0x0000001a05087225 */ /* 0x000fc800078e0010 */
[----:B------:R-:W-:-:S03]  /*0dc0*/  IMAD R5, R5, R27, R0 ;  /* 0x0000001b05057224 */ /* 0x000fc600078e0200 */
[----:B------:R-:W3:Y:S01]  /*0dd0*/  LDC R12, c[0x0][0x658] ;  /* 0x00019600ff0c7b82 */ /* 0x000ee20000000800 */
[----:B0-----:R-:W-:Y:S01]  /*0de0*/  ISETP.NE.U32.AND P0, PT, R24, RZ, PT ;  /* 0x000000ff1800720c */ /* 0x001fe20003f05070 */
[----:B------:R-:W-:Y:S02]  /*0df0*/  IMAD.IADD R5, R9, 0x1, R5 ;  /* 0x0000000109057824 */ /* 0x000fe400078e0205 */
[----:B------:R-:W-:Y:S01]  /*0e00*/  IMAD.MOV.U32 R9, RZ, RZ, -0x1 ;  /* 0xffffffffff097424 */ /* 0x000fe200078e00ff */
[----:B------:R-:W-:-:S03]  /*0e10*/  ISETP.NE.AND.EX P0, PT, R25, RZ, PT, P0 ;  /* 0x000000ff1900720c */ /* 0x000fc60003f05300 */
[----:B------:R-:W0:Y:S01]  /*0e20*/  LDC R15, c[0x0][0x600] ;  /* 0x00018000ff0f7b82 */ /* 0x000e220000000800 */
[-CC-:B-1----:R-:W-:Y:S02]  /*0e30*/  SHF.R.U64 R13, R8, R6.reuse, R5.reuse ;  /* 0x00000006080d7219 */ /* 0x182fe40000001205 */
[----:B------:R-:W-:-:S05]  /*0e40*/  SHF.R.U32.HI R0, RZ, R6, R5 ;  /* 0x00000006ff007219 */ /* 0x000fca0000011605 */
[----:B------:R-:W1:Y:S01]  /*0e50*/  LDC R14, c[0x0][0x648] ;  /* 0x00019200ff0e7b82 */ /* 0x000e620000000800 */
[-CC-:B--2---:R-:W-:Y:S02]  /*0e60*/  SHF.R.U64 R27, R13, R11.reuse, R0.reuse ;  /* 0x0000000b0d1b7219 */ /* 0x184fe40000001200 */
[----:B------:R-:W-:-:S05]  /*0e70*/  SHF.R.U32.HI R5, RZ, R11, R0 ;  /* 0x0000000bff057219 */ /* 0x000fca0000011600 */
[----:B------:R-:W2:Y:S01]  /*0e80*/  LDC R20, c[0x0][0x638] ;  /* 0x00018e00ff147b82 */ /* 0x000ea20000000800 */
[-CC-:B---3--:R-:W-:Y:S02]  /*0e90*/  SHF.R.U64 R28, R27, R12.reuse, R5.reuse ;  /* 0x0000000c1b1c7219 */ /* 0x188fe40000001205 */
[-C--:B------:R-:W-:Y:S02]  /*0ea0*/  SHF.L.U32 R0, R9, R12.reuse, RZ ;  /* 0x0000000c09007219 */ /* 0x080fe400000006ff */
[----:B------:R-:W-:Y:S01]  /*0eb0*/  SHF.R.U32.HI R5, RZ, R12, R5 ;  /* 0x0000000cff057219 */ /* 0x000fe20000011605 */
[----:B------:R-:W-:Y:S01]  /*0ec0*/  IMAD.MOV.U32 R4, RZ, RZ, R28 ;  /* 0x000000ffff047224 */ /* 0x000fe200078e001c */
[----:B------:R-:W-:Y:S01]  /*0ed0*/  LOP3.LUT R10, RZ, R0, RZ, 0x33, !PT ;  /* 0x00000000ff0a7212 */ /* 0x000fe200078e33ff */
[----:B------:R-:W3:Y:S01]  /*0ee0*/  LDC R26, c[0x0][0x610] ;  /* 0x00018400ff1a7b82 */ /* 0x000ee20000000800 */
[----:B------:R-:W-:Y:S05]  /*0ef0*/  @!P0 BRA `(.L_x_11) ;  /* 0x0000000000288947 */ /* 0x000fea0003800000 */
[----:B------:R-:W4:Y:S02]  /*0f00*/  LDC R9, c[0x0][0x64c] ;  /* 0x00019300ff097b82 */ /* 0x000f240000000800 */
[----:B----4-:R-:W-:-:S05]  /*0f10*/  IADD3 R9, P0, R28, R9, RZ ;  /* 0x000000091c097210 */ /* 0x010fca0007f1e0ff */
        /* <DEDUP_REMOVED lines=8> */
.L_x_11:
[----:B-1----:R-:W-:Y:S01]  /*0fa0*/  SHF.R.U64 R4, R4, R14, R5 ;  /* 0x0000000e04047219 */ /* 0x002fe20000001205 */
[----:B0-----:R-:W-:Y:S01]  /*0fb0*/  VIADD R6, R15, 0xffffffff ;  /* 0xffffffff0f067836 */ /* 0x001fe20000000000 */
[----:B------:R-:W-:Y:S02]  /*0fc0*/  SHF.L.U32 R0, R21, R12, RZ ;  /* 0x0000000c15007219 */ /* 0x000fe400000006ff */
[----:B------:R-:W-:Y:S01]  /*0fd0*/  LOP3.LUT R5, R27, R10, RZ, 0xc0, !PT ;  /* 0x0000000a1b057212 */ /* 0x000fe200078ec0ff */
[----:B------:R-:W-:Y:S01]  /*0fe0*/  IMAD.MOV R7, RZ, RZ, -R4 ;  /* 0x000000ffff077224 */ /* 0x000fe200078e0a04 */
[----:B------:R-:W-:Y:S02]  /*0ff0*/  SEL R3, R3, R30, !P1 ;  /* 0x0000001e03037207 */ /* 0x000fe40004800000 */
[----:B------:R-:W-:Y:S01]  /*1000*/  LOP3.LUT R6, R13, R6, RZ, 0xc0, !PT ;  /* 0x000000060d067212 */ /* 0x000fe200078ec0ff */
[----:B------:R-:W-:Y:S02]  /*1010*/  IMAD R4, R0, R4, R5 ;  /* 0x0000000400047224 */ /* 0x000fe400078e0205 */
[----:B--2---:R-:W-:-:S02]  /*1020*/  IMAD R0, R7, R20, R28 ;  /* 0x0000001407007224 */ /* 0x004fc400078e021c */
[----:B---3--:R-:W-:Y:S02]  /*1030*/  IMAD R3, R4, R26, R3 ;  /* 0x0000001a04037224 */ /* 0x008fe400078e0203 */
[----:B------:R-:W-:Y:S02]  /*1040*/  IMAD R148, R0, R15, R6 ;  /* 0x0000000f00947224 */ /* 0x000fe400078e0206 */
[----:B------:R-:W-:-:S03]  /*1050*/  IMAD.MOV.U32 R4, RZ, RZ, 0x1 ;  /* 0x00000001ff047424 */ /* 0x000fc600078e00ff */
[----:B------:R-:W-:Y:S02]  /*1060*/  SEL R149, R148, R3, !P1 ;  /* 0x0000000394957207 */ /* 0x000fe40004800000 */
[----:B------:R-:W-:Y:S02]  /*1070*/  PRMT R0, R4, 0x7610, R0 ;  /* 0x0000761004007816 */ /* 0x000fe40000000000 */
[----:B------:R-:W-:-:S07]  /*1080*/  SEL R148, R3, R148, !P1 ;  /* 0x0000009403947207 */ /* 0x000fce0004800000 */
.L_x_9:
[----:B------:R-:W-:-:S08]  /*1090*/  NOP ;  /* 0x0000000000007918 */ /* 0x000fd00000000000 */
[----:B------:R-:W0:Y:S02]  /*10a0*/  USETMAXREG.TRY_ALLOC.CTAPOOL UP0, 0xe8 ;  /* 0x000000e8000079c8 */ /* 0x000e240008000600 */
[----:B0-----:R-:W-:-:S13]  /*10b0*/  PLOP3.LUT P0, PT, PT, PT, UP0, 0x80, 0x0 ;  /* 0x000000000000781c */ /* 0x001fda0003f0f008 */
[----:B------:R-:W-:Y:S05]  /*10c0*/  @!P0 BRA `(.L_x_9) ;  /* 0xfffffffc00f08947 */ /* 0x000fea000383ffff */
[----:B------:R-:W-:Y:S01]  /*10d0*/  ULDC.64 UR4, c[0x0][0x598] ;  /* 0x0001660000047ab9 */ /* 0x000fe20000000a00 */
[----:B------:R-:W-:Y:S01]  /*10e0*/  ULDC.64 UR56, c[0x0][0x208] ;  /* 0x0000820000387ab9 */ /* 0x000fe20000000a00 */
[----:B------:R-:W-:-:S04]  /*10f0*/  ISETP.NE.U32.AND P0, PT, RZ, UR4, PT ;  /* 0x00000004ff007c0c */ /* 0x000fc8000bf05070 */
[----:B------:R-:W-:-:S13]  /*1100*/  ISETP.NE.AND.EX P0, PT, RZ, UR5, PT, P0 ;  /* 0x00000005ff007c0c */ /* 0x000fda000bf05300 */
[----:B------:R-:W-:Y:S05]  /*1110*/  @!P0 BRA `(.L_x_12) ;  /* 0x00000000001c8947 */ /* 0x000fea0003800000 */
[----:B------:R-:W0:Y:S02]  /*1120*/  LDC.64 R4, c[0x0][0x598] ;  /* 0x00016600ff047b82 */ /* 0x000e240000000a00 */
[----:B0-----:R-:W2:Y:S02]  /*1130*/  LDG.E.64 R4, desc[UR56][R4.64] ;  /* 0x0000003804047981 */ /* 0x001ea4000c1e1b00 */
[----:B--2---:R-:W-:-:S04]  /*1140*/  ISETP.NE.U32.AND P0, PT, R4, RZ, PT ;  /* 0x000000ff0400720c */ /* 0x004fc80003f05070 */
[----:B------:R-:W-:-:S13]  /*1150*/  ISETP.NE.AND.EX P0, PT, R5, RZ, PT, P0 ;  /* 0x000000ff0500720c */ /* 0x000fda0003f05300 */
[----:B------:R-:W-:Y:S05]  /*1160*/  @!P0 BRA `(.L_x_12) ;  /* 0x0000000000088947 */ /* 0x000fea0003800000 */
[----:B------:R0:W5:Y:S01]  /*1170*/  LD.E R144, desc[UR56][R4.64] ;  /* 0x0000003804907980 */ /* 0x000162000c101900 */
[----:B------:R-:W-:Y:S05]  /*1180*/  BRA `(.L_x_13) ;  /* 0x0000000000247947 */ /* 0x000fea0003800000 */
.L_x_12:
[----:B------:R-:W-:Y:S02]  /*1190*/  ULDC.64 UR4, c[0x0][0x588] ;  /* 0x0001620000047ab9 */ /* 0x000fe40000000a00 */
[----:B------:R-:W-:-:S04]  /*11a0*/  ISETP.NE.U32.AND P0, PT, RZ, UR4, PT ;  /* 0x00000004ff007c0c */ /* 0x000fc8000bf05070 */
[----:B------:R-:W-:-:S13]  /*11b0*/  ISETP.NE.AND.EX P0, PT, RZ, UR5, PT, P0 ;  /* 0x00000005ff007c0c */ /* 0x000fda000bf05300 */
[----:B------:R-:W-:Y:S05]  /*11c0*/  @!P0 BRA `(.L_x_14) ;  /* 0x00000000000c8947 */ /* 0x000fea0003800000 */
[----:B------:R-:W0:Y:S02]  /*11d0*/  LDC.64 R144, c[0x0][0x588] ;  /* 0x00016200ff907b82 */ /* 0x000e240000000a00 */
[----:B0-----:R1:W5:Y:S01]  /*11e0*/  LDG.E R144, desc[UR56][R144.64] ;  /* 0x0000003890907981 */ /* 0x001362000c1e1900 */
[----:B------:R-:W-:Y:S05]  /*11f0*/  BRA `(.L_x_13) ;  /* 0x0000000000087947 */ /* 0x000fea0003800000 */
.L_x_14:
[----:B------:R-:W-:Y:S02]  /*1200*/  ULDC UR4, c[0x0][0x580] ;  /* 0x0001600000047ab9 */ /* 0x000fe40000000800 */
[----:B------:R-:W-:-:S07]  /*1210*/  IMAD.U32 R144, RZ, RZ, UR4 ;  /* 0x00000004ff907e24 */ /* 0x000fce000f8e00ff */
.L_x_13:
[----:B------:R-:W-:Y:S02]  /*1220*/  ULDC.64 UR4, c[0x0][0x5a0] ;  /* 0x0001680000047ab9 */ /* 0x000fe40000000a00 */
[----:B------:R-:W-:-:S04]  /*1230*/  ISETP.NE.U32.AND P0, PT, RZ, UR4, PT ;  /* 0x00000004ff007c0c */ /* 0x000fc8000bf05070 */
[----:B------:R-:W-:-:S13]  /*1240*/  ISETP.NE.AND.EX P0, PT, RZ, UR5, PT, P0 ;  /* 0x00000005ff007c0c */ /* 0x000fda000bf05300 */
[----:B------:R-:W-:Y:S05]  /*1250*/  @!P0 BRA `(.L_x_15) ;  /* 0x00000000001c8947 */ /* 0x000fea0003800000 */
[----:B0-----:R-:W0:Y:S02]  /*1260*/  LDC.64 R4, c[0x0][0x5a0] ;  /* 0x00016800ff047b82 */ /* 0x001e240000000a00 */
[----:B0-----:R-:W2:Y:S02]  /*1270*/  LDG.E.64 R4, desc[UR56][R4.64] ;  /* 0x0000003804047981 */ /* 0x001ea4000c1e1b00 */
[----:B--2---:R-:W-:-:S04]  /*1280*/  ISETP.NE.U32.AND P0, PT, R4, RZ, PT ;  /* 0x000000ff0400720c */ /* 0x004fc80003f05070 */
[----:B------:R-:W-:-:S13]  /*1290*/  ISETP.NE.AND.EX P0, PT, R5, RZ, PT, P0 ;  /* 0x000000ff0500720c */ /* 0x000fda0003f05300 */
[----:B------:R-:W-:Y:S05]  /*12a0*/  @!P0 BRA `(.L_x_15) ;  /* 0x0000000000088947 */ /* 0x000fea0003800000 */
[----:B-1----:R0:W5:Y:S01]  /*12b0*/  LD.E R145, desc[UR56][R4.64] ;  /* 0x0000003804917980 */ /* 0x002162000c101900 */
[----:B------:R-:W-:Y:S05]  /*12c0*/  BRA `(.L_x_16) ;  /* 0x0000000000247947 */ /* 0x000fea0003800000 */
.L_x_15:
[----:B------:R-:W-:Y:S02]  /*12d0*/  ULDC.64 UR4, c[0x0][0x590] ;  /* 0x0001640000047ab9 */ /* 0x000fe40000000a00 */
[----:B------:R-:W-:-:S04]  /*12e0*/  ISETP.NE.U32.AND P0, PT, RZ, UR4, PT ;  /* 0x00000004ff007c0c */ /* 0x000fc8000bf05070 */
[----:B------:R-:W-:-:S13]  /*12f0*/  ISETP.NE.AND.EX P0, PT, RZ, UR5, PT, P0 ;  /* 0x00000005ff007c0c */ /* 0x000fda000bf05300 */
[----:B------:R-:W-:Y:S05]  /*1300*/  @!P0 BRA `(.L_x_17) ;  /* 0x00000000000c8947 */ /* 0x000fea0003800000 */
[----:B0-----:R-:W1:Y:S02]  /*1310*/  LDC.64 R4, c[0x0][0x590] ;  /* 0x00016400ff047b82 */ /* 0x001e640000000a00 */
[----:B-1----:R1:W5:Y:S01]  /*1320*/  LDG.E R145, desc[UR56][R4.64] ;  /* 0x0000003804917981 */ /* 0x002362000c1e1900 */
[----:B------:R-:W-:Y:S05]  /*1330*/  BRA `(.L_x_16) ;  /* 0x0000000000087947 */ /* 0x000fea0003800000 */
.L_x_17:
[----:B------:R-:W-:Y:S02]  /*1340*/  ULDC UR4, c[0x0][0x584] ;  /* 0x0001610000047ab9 */ /* 0x000fe40000000800 */
[----:B-1----:R-:W-:-:S07]  /*1350*/  IMAD.U32 R145, RZ, RZ, UR4 ;  /* 0x00000004ff917e24 */ /* 0x002fce000f8e00ff */
.L_x_16:
[----:B------:R-:W-:-:S13]  /*1360*/  LOP3.LUT P0, RZ, R0, 0xff, RZ, 0xc0, !PT ;  /* 0x000000ff00ff7812 */ /* 0x000fda000780c0ff */
[----:B------:R-:W-:Y:S05]  /*1370*/  @!P0 EXIT ;  /* 0x000000000000894d */ /* 0x000fea0003800000 */
[----:B------:R-:W-:Y:S01]  /*1380*/  ULDC UR4, c[0x0][0x28c] ;  /* 0x0000a30000047ab9 */ /* 0x000fe20000000800 */
[----:B------:R-:W-:Y:S01]  /*1390*/  LOP3.LUT R146, R19, 0x1, RZ, 0xfc, !PT ;  /* 0x0000000113927812 */ /* 0x000fe200078efcff */
[----:B------:R-:W-:Y:S01]  /*13a0*/  UIADD3 UR4, UR4, 0xf, URZ ;  /* 0x0000000f04047890 */ /* 0x000fe2000fffe03f */
[----:B------:R-:W-:Y:S01]  /*13b0*/  UMOV UR38, URZ ;  /* 0x0000003f00267c82 */ /* 0x000fe20008000000 */
[----:B------:R-:W-:Y:S02]  /*13c0*/  UMOV UR36, URZ ;  /* 0x0000003f00247c82 */ /* 0x000fe40008000000 */
[----:B------:R-:W-:-:S04]  /*13d0*/  USHF.R.S32.HI UR5, URZ, 0x1f, UR4 ;  /* 0x0000001f3f057899 */ /* 0x000fc80008011404 */
[----:B------:R-:W-:-:S04]  /*13e0*/  ULEA.HI UR5, UR5, UR4, URZ, 0x4 ;  /* 0x0000000405057291 */ /* 0x000fc8000f8f203f */
[----:B------:R-:W-:-:S12]  /*13f0*/  USHF.R.S32.HI UR39, URZ, 0x4, UR5 ;  /* 0x000000043f277899 */ /* 0x000fd80008011405 */
.L_x_277:
[----:B------:R-:W-:Y:S01]  /*1400*/  LOP3.LUT R0, R18, 0x80, RZ, 0xc0, !PT ;  /* 0x0000008012007812 */ /* 0x000fe200078ec0ff */
[----:B--2---:R-:W2:Y:S01]  /*1410*/  S2UR UR6, SR_CgaCtaId ;  /* 0x00000000000679c3 */ /* 0x004ea20000008800 */
[----:B------:R-:W-:Y:S02]  /*1420*/  UMOV UR37, 0x400 ;  /* 0x0000040000257882 */ /* 0x000fe40000000000 */
[----:B------:R-:W-:-:S06]  /*1430*/  SHF.R.U32.HI R0, RZ, 0x7, R0 ;  /* 0x00000007ff007819 */ /* 0x000fcc0000011600 */
[----:B---3--:R-:W3:Y:S01]  /*1440*/  SHFL.IDX PT, R0, R0, RZ, 0x1f ;  /* 0x00001fff00007589 */ /* 0x008ee200000e0000 */
[----:B--2---:R-:W-:Y:S01]  /*1450*/  ULEA UR37, UR6, UR37, 0x18 ;  /* 0x0000002506257291 */ /* 0x004fe2000f8ec03f */
[----:B---3--:R-:W-:-:S13]  /*1460*/  R2UR UR4, R0 ;  /* 0x00000000000472ca */ /* 0x008fda00000e0000 */
[----:B------:R-:W-:-:S04]  /*1470*/  ULEA.HI UR5, UR4, UR4, URZ, 0x1 ;  /* 0x0000000404057291 */ /* 0x000fc8000f8f083f */
[----:B------:R-:W-:-:S04]  /*1480*/  ULOP3.LUT UR5, UR5, 0x1ffffe, URZ, 0xc0, !UPT ;  /* 0x001ffffe05057892 */ /* 0x000fc8000f8ec03f */
[----:B------:R-:W-:-:S03]  /*1490*/  UIADD3 UR5, UR4, -UR5, URZ ;  /* 0x8000000504057290 */ /* 0x000fc6000fffe03f */
[----:B------:R-:W-:Y:S01]  /*14a0*/  ULDC UR4, c[0x0][0x28c] ;  /* 0x0000a30000047ab9 */ /* 0x000fe20000000800 */
[----:B------:R-:W-:Y:S01]  /*14b0*/  ULEA UR5, UR5, UR37, 0xb ;  /* 0x0000002505057291 */ /* 0x000fe2000f8e583f */
[----:B------:R-:W-:-:S03]  /*14c0*/  ISETP.LT.AND P0, PT, RZ, UR4, PT ;  /* 0x00000004ff007c0c */ /* 0x000fc6000bf01270 */
[----:B------:R-:W-:-:S04]  /*14d0*/  UIADD3 UR5, UR5, 0x200, URZ ;  /* 0x0000020005057890 */ /* 0x000fc8000fffe03f */
[----:B------:R-:W-:-:S04]  /*14e0*/  USHF.R.U32.HI UR5, URZ, 0x4, UR5 ;  /* 0x000000043f057899 */ /* 0x000fc80008011605 */
[----:B------:R-:W-:Y:S02]  /*14f0*/  ULOP3.LUT UR58, UR5, 0x3fff, URZ, 0xc0, !UPT ;  /* 0x00003fff053a7892 */ /* 0x000fe4000f8ec03f */
[----:B-1--4-:R-:W-:Y:S10]  /*1500*/  @P0 BRA `(.L_x_18) ;  /* 0x0000000000400947 */ /* 0x012ff40003800000 */
[----:B------:R-:W-:Y:S01]  /*1510*/  MOV R0, 0x0 ;  /* 0x0000000000007802 */ /* 0x000fe20000000f00 */
[----:B------:R-:W-:Y:S01]  /*1520*/  ULDC.64 UR4, c[0x4][0x68] ;  /* 0x01001a0000047ab9 */ /* 0x000fe20000000a00 */
[----:B------:R-:W-:Y:S01]  /*1530*/  ULDC.64 UR6, c[0x4][0x8] ;  /* 0x0100020000067ab9 */ /* 0x000fe20000000a00 */
[----:B01----:R-:W-:Y:S01]  /*1540*/  IMAD.U32 R4, RZ, RZ, UR4 ;  /* 0x00000004ff047e24 */ /* 0x003fe2000f8e00ff */
[----:B------:R0:W1:Y:S01]  /*1550*/  LDC.64 R14, c[0x4][R0] ;  /* 0x01000000000e7b82 */ /* 0x0000620000000a00 */
[----:B------:R-:W-:Y:S01]  /*1560*/  IMAD.U32 R5, RZ, RZ, UR5 ;  /* 0x00000005ff057e24 */ /* 0x000fe2000f8e00ff */
[----:B------:R-:W-:Y:S01]  /*1570*/  ULDC.64 UR4, c[0x4][0x70] ;  /* 0x01001c0000047ab9 */ /* 0x000fe20000000a00 */
[----:B------:R-:W-:Y:S02]  /*1580*/  IMAD.U32 R10, RZ, RZ, UR6 ;  /* 0x00000006ff0a7e24 */ /* 0x000fe4000f8e00ff */
[----:B------:R-:W-:Y:S02]  /*1590*/  IMAD.U32 R6, RZ, RZ, UR4 ;  /* 0x00000004ff067e24 */ /* 0x000fe4000f8e00ff */
[----:B------:R-:W-:-:S02]  /*15a0*/  IMAD.U32 R7, RZ, RZ, UR5 ;  /* 0x00000005ff077e24 */ /* 0x000fc4000f8e00ff */
[----:B------:R-:W-:Y:S02]  /*15b0*/  IMAD.U32 R11, RZ, RZ, UR7 ;  /* 0x00000007ff0b7e24 */ /* 0x000fe4000f8e00ff */
[----:B------:R-:W-:Y:S02]  /*15c0*/  IMAD.MOV.U32 R8, RZ, RZ, 0x1e1 ;  /* 0x000001e1ff087424 */ /* 0x000fe400078e00ff */
[----:B------:R-:W-:Y:S02]  /*15d0*/  IMAD.MOV.U32 R12, RZ, RZ, 0x1 ;  /* 0x00000001ff0c7424 */ /* 0x000fe400078e00ff */
[----:B0-----:R-:W-:-:S07]  /*15e0*/  IMAD.MOV.U32 R13, RZ, RZ, RZ ;  /* 0x000000ffff0d7224 */ /* 0x001fce00078e00ff */
[----:B------:R-:W-:-:S07]  /*15f0*/  LEPC R20, `(.L_x_18) ;  /* 0x000000001014794e */ /* 0x000fce0000000000 */
[----:B-1---5:R-:W-:Y:S05]  /*1600*/  CALL.ABS.NOINC R14 ;  /* 0x000000000e007343 */ /* 0x022fea0003c00000 */
.L_x_18:
[----:B------:R-:W-:-:S13]  /*1610*/  ISETP.NE.AND P0, PT, R146, 0x3, PT ;  /* 0x000000039200780c */ /* 0x000fda0003f05270 */
[----:B------:R-:W-:Y:S05]  /*1620*/  @!P0 BRA `(.L_x_19) ;  /* 0x0000000000048947 */ /* 0x000fea0003800000 */
[----:B------:R-:W-:Y:S01]  /*1630*/  BPT.TRAP 0x1 ;  /* 0x000000040000795c */ /* 0x000fe20000300000 */
.L_x_19:
[----:B------:R-:W-:Y:S02]  /*1640*/  IMAD.U32 R3, RZ, RZ, UR36 ;  /* 0x00000024ff037e24 */ /* 0x000fe4000f8e00ff */
[----:B------:R-:W-:-:S03]  /*1650*/  IMAD.U32 R0, RZ, RZ, UR38 ;  /* 0x00000026ff007e24 */ /* 0x000fc6000f8e00ff */
[----:B------:R-:W-:Y:S02]  /*1660*/  LEA R3, R3, UR37, 0x3 ;  /* 0x0000002503037c11 */ /* 0x000fe4000f8e18ff */
[----:B------:R-:W-:-:S04]  /*1670*/  SHF.L.U32 R0, R0, 0x1f, RZ ;  /* 0x0000001f00007819 */ /* 0x000fc800000006ff */
[----:B------:R2:W3:Y:S01]  /*1680*/  SYNCS.PHASECHK.TRANS64.TRYWAIT P1, [R3+URZ], R0 ;  /* 0x00000000030075a7 */ /* 0x0004e2000802017f */
[----:B------:R-:W-:Y:S05]  /*1690*/  @!P0 BRA `(.L_x_20) ;  /* 0x0000000000048947 */ /* 0x000fea0003800000 */
[----:B------:R-:W-:Y:S01]  /*16a0*/  BPT.TRAP 0x1 ;  /* 0x000000040000795c */ /* 0x000fe20000300000 */
.L_x_20:
[----:B---3--:R-:W-:Y:S05]  /*16b0*/  @P1 BRA `(.L_x_21) ;  /* 0x0000000000081947 */ /* 0x008fea0003800000 */
[----:B------:R-:W3:Y:S02]  /*16c0*/  SYNCS.PHASECHK.TRANS64.TRYWAIT P1, [R3+URZ], R0 ;  /* 0x00000000030075a7 */ /* 0x000ee4000802017f */
[----:B---3--:R-:W-:Y:S05]  /*16d0*/  @!P1 BRA `(.L_x_22) ;  /* 0x000000b000f49947 */ /* 0x008fea0003800000 */
.L_x_21:
[----:B------:R-:W-:-:S04]  /*16e0*/  UISETP.LT.AND UP0, UPT, UR39, 0x1, UPT ;  /* 0x000000012700788c */ /* 0x000fc8000bf01270 */
[----:B------:R-:W-:-:S06]  /*16f0*/  USEL UR4, UR39, 0x1, UP0 ;  /* 0x0000000127047887 */ /* 0x000fcc0008000000 */
[----:B--23--:R-:W-:Y:S01]  /*1700*/  IMAD.U32 R0, RZ, RZ, UR4 ;  /* 0x00000004ff007e24 */ /* 0x00cfe2000f8e00ff */
[----:B------:R-:W-:Y:S05]  /*1710*/  WARPSYNC.ALL ;  /* 0x0000000000007948 */ /* 0x000fea0003800000 */
[----:B------:R-:W-:-:S04]  /*1720*/  IADD3 R0, -R0, UR39, RZ ;  /* 0x0000002700007c10 */ /* 0x000fc8000fffe1ff */
[----:B------:R-:W-:Y:S01]  /*1730*/  ISETP.GE.AND P1, PT, R0, 0x1, PT ;  /* 0x000000010000780c */ /* 0x000fe20003f26270 */
[----:B------:R-:W-:Y:S01]  /*1740*/  UIADD3 UR4, UR37, 0x13200, URZ ;  /* 0x0001320025047890 */ /* 0x000fe2000fffe03f */
[----:B------:R-:W-:Y:S01]  /*1750*/  WARPGROUP.ARRIVE ;  /* 0x00000000000079c5 */ /* 0x000fe20000000000 */
[----:B------:R-:W-:Y:S02]  /*1760*/  ULOP3.LUT UR58, UR58, 0x10000, URZ, 0xfc, !UPT ;  /* 0x000100003a3a7892 */ /* 0x000fe4000f8efc3f */
[----:B------:R-:W-:Y:S02]  /*1770*/  USHF.R.U32.HI UR4, URZ, 0x4, UR4 ;  /* 0x000000043f047899 */ /* 0x000fe40008011604 */
[----:B------:R-:W-:Y:S02]  /*1780*/  ULEA UR52, UR36, UR58, 0x8 ;  /* 0x0000003a24347291 */ /* 0x000fe4000f8e403f */
[----:B------:R-:W-:Y:S01]  /*1790*/  ULOP3.LUT UR4, UR4, 0x3fff, URZ, 0xc0, !UPT ;  /* 0x00003fff04047892 */ /* 0x000fe2000f8ec03f */
[----:B------:R-:W-:Y:S01]  /*17a0*/  UMOV UR53, 0xc0000010 ;  /* 0xc000001000357882 */ /* 0x000fe20000000000 */
[----:B------:R-:W-:-:S02]  /*17b0*/  UMOV UR55, 0xc0000010 ;  /* 0xc000001000377882 */ /* 0x000fc40000000000 */
[----:B------:R-:W-:Y:S01]  /*17c0*/  ULOP3.LUT UR59, UR4, 0x10000, URZ, 0xfc, !UPT ;  /* 0x00010000043b7892 */ /* 0x000fe2000f8efc3f */
[----:B------:R-:W-:Y:S02]  /*17d0*/  UMOV UR5, UR53 ;  /* 0x0000003500057c82 */ /* 0x000fe40008000000 */
[----:B------:R-:W-:Y:S01]  /*17e0*/  UMOV UR4, UR52 ;  /* 0x0000003400047c82 */ /* 0x000fe20008000000 */
[----:B------:R-:W-:Y:S01]  /*17f0*/  UIMAD UR54, UR36, 0x1e0, UR59 ;  /* 0x000001e0243678a4 */ /* 0x000fe2000f8e023b */
[----:B------:R-:W-:Y:S01]  /*1800*/  UMOV UR7, 0xc0000010 ;  /* 0xc000001000077882 */ /* 0x000fe20000000000 */
[----:B------:R-:W-:Y:S02]  /*1810*/  UMOV UR8, UR52 ;  /* 0x0000003400087c82 */ /* 0x000fe40008000000 */
[----:B------:R-:W-:Y:S02]  /*1820*/  UIADD3 UR6, UR54, 0x20, URZ ;  /* 0x0000002036067890 */ /* 0x000fe4000fffe03f */
[----:B------:R-:W-:Y:S01]  /*1830*/  UIADD3 UR10, UR54, 0x40, URZ ;  /* 0x00000040360a7890 */ /* 0x000fe2000fffe03f */
[----:B------:R-:W-:-:S02]  /*1840*/  UMOV UR9, UR53 ;  /* 0x0000003500097c82 */ /* 0x000fc40008000000 */
[----:B------:R-:W-:Y:S01]  /*1850*/  HGMMA.64x16x16.F32.BF16 R136, gdesc[UR52], RZ, !UPT, gsb0 ;  /* 0x00200000348879f0 */ /* 0x000fe2000c0018ff */
[----:B------:R-:W-:Y:S01]  /*1860*/  UMOV UR11, 0xc0000010 ;  /* 0xc0000010000b7882 */ /* 0x000fe20000000000 */
[----:B------:R-:W-:Y:S01]  /*1870*/  UIADD3 UR14, UR54, 0x60, URZ ;  /* 0x00000060360e7890 */ /* 0x000fe2000fffe03f */
[----:B------:R-:W-:Y:S01]  /*1880*/  UMOV UR12, UR52 ;  /* 0x00000034000c7c82 */ /* 0x000fe20008000000 */
[----:B------:R-:W-:Y:S01]  /*1890*/  UMOV UR13, UR53 ;  /* 0x00000035000d7c82 */ /* 0x000fe20008000000 */
        /* <DEDUP_REMOVED lines=33> */
[----:B------:R-:W-:Y:S01]  /*1ab0*/  UMOV UR55, 0xc0000010 ;  /* 0xc000001000377882 */ /* 0x000fe20000000000 */
[----:B------:R-:W-:-:S02]  /*1ac0*/  WARPGROUP.DEPBAR.LE gsb0, 0x0 ;  /* 0x00008000000079c5 */ /* 0x000fc40000010000 */
[----:B------:R-:W-:-:S06]  /*1ad0*/  WARPGROUP.ARRIVE ;  /* 0x00000000000079c5 */ /* 0x000fcc0000000000 */
[----:B------:R-:W-:Y:S01]  /*1ae0*/  HGMMA.64x16x16.F32.BF16 R128, gdesc[UR4], RZ, !UPT, gsb0 ;  /* 0x00200000048079f0 */ /* 0x000fe2000c0018ff */
[----:B------:R-:W-:Y:S02]  /*1af0*/  UIADD3 UR4, UR54, 0x180, URZ ;  /* 0x0000018036047890 */ /* 0x000fe4000fffe03f */
[----:B------:R-:W-:Y:S02]  /*1b00*/  UIADD3 UR5, UR54, 0x1a0, URZ ;  /* 0x000001a036057890 */ /* 0x000fe4000fffe03f */
[----:B------:R-:W-:-:S03]  /*1b10*/  UIADD3 UR6, UR54, 0x1c0, URZ ;  /* 0x000001c036067890 */ /* 0x000fc6000fffe03f */
[----:B------:R-:W-:Y:S01]  /*1b20*/  UMOV UR54, UR4 ;  /* 0x0000000400367c82 */ /* 0x000fe20008000000 */
[----:B------:R-:W-:Y:S02]  /*1b30*/  WARPGROUP.DEPBAR.LE gsb0, 0x0 ;  /* 0x00008000000079c5 */ /* 0x000fe40000010000 */
[----:B------:R-:W-:-:S06]  /*1b40*/  WARPGROUP.ARRIVE ;  /* 0x00000000000079c5 */ /* 0x000fcc0000000000 */
[----:B------:R-:W-:Y:S03]  /*1b50*/  HGMMA.64x16x16.F32.BF16 R120, gdesc[UR8], RZ, !UPT, gsb0 ;  /* 0x00200000087879f0 */ /* 0x000fe6000c0018ff */
        /* <DEDUP_REMOVED lines=29> */
[----:B------:R-:W-:Y:S01]  /*1d30*/  HGMMA.64x16x16.F32.BF16 R40, gdesc[UR52], RZ, !UPT, gsb0 ;  /* 0x00200000342879f0 */ /* 0x000fe2000c0018ff */
[----:B------:R-:W-:Y:S01]  /*1d40*/  UMOV UR54, UR5 ;  /* 0x0000000500367c82 */ /* 0x000fe20008000000 */
[----:B------:R-:W-:Y:S01]  /*1d50*/  UMOV UR55, 0xc0000010 ;  /* 0xc000001000377882 */ /* 0x000fe20000000000 */
[----:B------:R-:W-:Y:S02]  /*1d60*/  WARPGROUP.DEPBAR.LE gsb0, 0x0 ;  /* 0x00008000000079c5 */ /* 0x000fe40000010000 */
[----:B------:R-:W-:-:S06]  /*1d70*/  WARPGROUP.ARRIVE ;  /* 0x00000000000079c5 */ /* 0x000fcc0000000000 */
[----:B------:R-:W-:Y:S01]  /*1d80*/  HGMMA.64x16x16.F32.BF16 R32, gdesc[UR52], RZ, !UPT, gsb0 ;  /* 0x00200000342079f0 */ /* 0x000fe2000c0018ff */
[----:B------:R-:W-:Y:S01]  /*1d90*/  UMOV UR54, UR6 ;  /* 0x0000000600367c82 */ /* 0x000fe20008000000 */
[----:B------:R-:W-:Y:S01]  /*1da0*/  UMOV UR55, 0xc0000010 ;  /* 0xc000001000377882 */ /* 0x000fe20000000000 */
[----:B------:R-:W-:Y:S02]  /*1db0*/  WARPGROUP.DEPBAR.LE gsb0, 0x0 ;  /* 0x00008000000079c5 */ /* 0x000fe40000010000 */
[----:B------:R-:W-:-:S06]  /*1dc0*/  WARPGROUP.ARRIVE ;  /* 0x00000000000079c5 */ /* 0x000fcc0000000000 */
[----:B------:R-:W-:Y:S03]  /*1dd0*/  HGMMA.64x16x16.F32.BF16 R24, gdesc[UR52], RZ, !UPT, gsb0 ;  /* 0x00200000341879f0 */ /* 0x000fe6000c0018ff */
[----:B------:R-:W-:Y:S02]  /*1de0*/  WARPGROUP.DEPBAR.LE gsb0, 0x0 ;  /* 0x00008000000079c5 */ /* 0x000fe40000010000 */
[----:B------:R-:W-:Y:S05]  /*1df0*/  @!P1 BRA `(.L_x_23) ;  /* 0x00000008000c9947 */ /* 0x000fea0003800000 */
[----:B------:R-:W-:Y:S01]  /*1e00*/  UIADD3 UR4, UR36, 0x1, URZ ;  /* 0x0000000124047890 */ /* 0x000fe2000fffe03f */
[----:B------:R-:W-:Y:S02]  /*1e10*/  IMAD.MOV.U32 R3, RZ, RZ, R0 ;  /* 0x000000ffff037224 */ /* 0x000fe400078e0000 */
[----:B01----:R-:W-:Y:S01]  /*1e20*/  IMAD.U32 R4, RZ, RZ, UR36 ;  /* 0x00000024ff047e24 */ /* 0x003fe2000f8e00ff */
[----:B------:R-:W-:-:S04]  /*1e30*/  UISETP.NE.AND UP0, UPT, UR4, 0x13, UPT ;  /* 0x000000130400788c */ /* 0x000fc8000bf05270 */
[----:B------:R-:W-:Y:S02]  /*1e40*/  USEL UR5, URZ, 0x1, UP0 ;  /* 0x000000013f057887 */ /* 0x000fe40008000000 */
[----:B------:R-:W-:Y:S02]  /*1e50*/  USEL UR4, UR4, URZ, UP0 ;  /* 0x0000003f04047287 */ /* 0x000fe40008000000 */
[----:B------:R-:W-:-:S06]  /*1e60*/  ULOP3.LUT UR5, UR38, UR5, URZ, 0x3c, !UPT ;  /* 0x0000000526057292 */ /* 0x000fcc000f8e3c3f */
[----:B------:R-:W-:-:S07]  /*1e70*/  IMAD.U32 R7, RZ, RZ, UR5 ;  /* 0x00000005ff077e24 */ /* 0x000fce000f8e00ff */
.L_x_30:
[----:B------:R-:W-:Y:S05]  /*1e80*/  @!P0 BRA `(.L_x_24) ;  /* 0x0000000000048947 */ /* 0x000fea0003800000 */
[----:B------:R-:W-:Y:S01]  /*1e90*/  BPT.TRAP 0x1 ;  /* 0x000000040000795c */ /* 0x000fe20000300000 */
.L_x_24:
[----:B------:R-:W-:Y:S01]  /*1ea0*/  ULEA UR5, UR4, UR37, 0x3 ;  /* 0x0000002504057291 */ /* 0x000fe2000f8e183f */
[----:B------:R-:W-:-:S08]  /*1eb0*/  SHF.L.U32 R5, R7, 0x1f, RZ ;  /* 0x0000001f07057819 */ /* 0x000fd000000006ff */
[----:B------:R0:W1:Y:S01]  /*1ec0*/  SYNCS.PHASECHK.TRANS64.TRYWAIT P1, [UR5], R5 ;  /* 0x00000005ff0075a7 */ /* 0x0000620008020145 */
[----:B------:R-:W-:Y:S05]  /*1ed0*/  @!P0 BRA `(.L_x_25) ;  /* 0x0000000000048947 */ /* 0x000fea0003800000 */
[----:B------:R-:W-:Y:S01]  /*1ee0*/  BPT.TRAP 0x1 ;  /* 0x000000040000795c */ /* 0x000fe20000300000 */
.L_x_25:
[----:B-1----:R-:W-:Y:S05]  /*1ef0*/  @P1 BRA `(.L_x_26) ;  /* 0x0000000000081947 */ /* 0x002fea0003800000 */
[----:B------:R-:W1:Y:S02]  /*1f00*/  SYNCS.PHASECHK.TRANS64.TRYWAIT P1, [UR5], R5 ;  /* 0x00000005ff0075a7 */ /* 0x000e640008020145 */
[----:B-1----:R-:W-:Y:S05]  /*1f10*/  @!P1 BRA `(.L_x_27) ;  /* 0x000000a800f89947 */ /* 0x002fea0003800000 */
.L_x_26:
[----:B------:R-:W-:Y:S01]  /*1f20*/  ULEA UR8, UR4, UR58, 0x8 ;  /* 0x0000003a04087291 */ /* 0x000fe2000f8e403f */
[----:B------:R-:W-:Y:S01]  /*1f30*/  WARPGROUP.ARRIVE ;  /* 0x00000000000079c5 */ /* 0x000fe20000000000 */
[----:B------:R-:W-:Y:S01]  /*1f40*/  UIMAD UR6, UR4, 0x1e0, UR59 ;  /* 0x000001e0040678a4 */ /* 0x000fe2000f8e023b */
[----:B------:R-:W-:Y:S01]  /*1f50*/  UMOV UR9, 0xc0000010 ;  /* 0xc000001000097882 */ /* 0x000fe20000000000 */
[----:B------:R-:W-:Y:S02]  /*1f60*/  UMOV UR11, 0xc0000010 ;  /* 0xc0000010000b7882 */ /* 0x000fe40000000000 */
[----:B------:R-:W-:Y:S02]  /*1f70*/  UIADD3 UR5, UR6, 0x20, URZ ;  /* 0x0000002006057890 */ /* 0x000fe4000fffe03f */
[----:B------:R-:W-:Y:S02]  /*1f80*/  UIADD3 UR7, UR6, 0x40, URZ ;  /* 0x0000004006077890 */ /* 0x000fe4000fffe03f */
[----:B------:R-:W-:Y:S01]  /*1f90*/  UMOV UR10, UR6 ;  /* 0x00000006000a7c82 */ /* 0x000fe20008000000 */
[----:B------:R-:W-:Y:S01]  /*1fa0*/  UIADD3 UR12, UR6, 0x60, URZ ;  /* 0x00000060060c7890 */ /* 0x000fe2000fffe03f */
[----:B------:R-:W-:Y:S01]  /*1fb0*/  HGMMA.64x16x16.F32.BF16 R136, gdesc[UR8], R136, gsb0 ;  /* 0x00200000088879f0 */ /* 0x000fe20008001888 */
[----:B------:R-:W-:Y:S01]  /*1fc0*/  UMOV UR10, UR5 ;  /* 0x00000005000a7c82 */ /* 0x000fe20008000000 */
[----:B------:R-:W-:Y:S01]  /*1fd0*/  UMOV UR11, 0xc0000010 ;  /* 0xc0000010000b7882 */ /* 0x000fe20000000000 */
[----:B------:R-:W-:Y:S01]  /*1fe0*/  UIADD3 UR5, UR6, 0x80, URZ ;  /* 0x0000008006057890 */ /* 0x000fe2000fffe03f */
[----:B------:R-:W-:-:S02]  /*1ff0*/  WARPGROUP.DEPBAR.LE gsb0, 0x0 ;  /* 0x00008000000079c5 */ /* 0x000fc40000010000 */
[----:B------:R-:W-:-:S06]  /*2000*/  WARPGROUP.ARRIVE ;  /* 0x00000000000079c5 */ /* 0x000fcc0000000000 */
[----:B------:R-:W-:Y:S01]  /*2010*/  HGMMA.64x16x16.F32.BF16 R128, gdesc[UR8], R128, gsb0 ;  /* 0x00200000088079f0 */ /* 0x000fe20008001880 */
[----:B------:R-:W-:Y:S01]  /*2020*/  UMOV UR10, UR7 ;  /* 0x00000007000a7c82 */ /* 0x000fe20008000000 */
[----:B------:R-:W-:Y:S01]  /*2030*/  UMOV UR11, 0xc0000010 ;  /* 0xc0000010000b7882 */ /* 0x000fe20000000000 */
[----:B------:R-:W-:Y:S01]  /*2040*/  UIADD3 UR7, UR6, 0xa0, URZ ;  /* 0x000000a006077890 */ /* 0x000fe2000fffe03f */
[----:B------:R-:W-:Y:S02]  /*2050*/  WARPGROUP.DEPBAR.LE gsb0, 0x0 ;  /* 0x00008000000079c5 */ /* 0x000fe40000010000 */
        /* <DEDUP_REMOVED lines=46> */
[----:B------:R-:W-:Y:S02]  /*2340*/  UIADD3 UR5, UR6, 0x1a0, URZ ;  /* 0x000001a006057890 */ /* 0x000fe4000fffe03f */
[----:B------:R-:W-:Y:S01]  /*2350*/  UIADD3 UR6, UR6, 0x1c0, URZ ;  /* 0x000001c006067890 */ /* 0x000fe2000fffe03f */
[----:B------:R-:W-:Y:S02]  /*2360*/  WARPGROUP.DEPBAR.LE gsb0, 0x0 ;  /* 0x00008000000079c5 */ /* 0x000fe40000010000 */
[----:B------:R-:W-:-:S06]  /*2370*/  WARPGROUP.ARRIVE ;  /* 0x00000000000079c5 */ /* 0x000fcc0000000000 */
[----:B------:R-:W-:Y:S01]  /*2380*/  HGMMA.64x16x16.F32.BF16 R56, gdesc[UR8], R56, gsb0 ;  /* 0x00200000083879f0 */ /* 0x000fe20008001838 */
[----:B------:R-:W-:Y:S01]  /*2390*/  UMOV UR10, UR7 ;  /* 0x00000007000a7c82 */ /* 0x000fe20008000000 */
[----:B------:R-:W-:Y:S01]  /*23a0*/  UMOV UR11, 0xc0000010 ;  /* 0xc0000010000b7882 */ /* 0x000fe20000000000 */
        /* <DEDUP_REMOVED lines=17> */
[----:B------:R-:W-:Y:S03]  /*24c0*/  HGMMA.64x16x16.F32.BF16 R24, gdesc[UR8], R24, gsb0 ;  /* 0x00200000081879f0 */ /* 0x000fe60008001818 */
[----:B------:R-:W-:Y:S02]  /*24d0*/  WARPGROUP.DEPBAR.LE gsb0, 0x0 ;  /* 0x00008000000079c5 */ /* 0x000fe40000010000 */
[----:B------:R-:W-:Y:S05]  /*24e0*/  @!P0 BRA `(.L_x_28) ;  /* 0x0000000000048947 */ /* 0x000fea0003800000 */
[----:B------:R-:W-:Y:S01]  /*24f0*/  BPT.TRAP 0x1 ;  /* 0x000000040000795c */ /* 0x000fe20000300000 */
.L_x_28:
[----:B------:R-:W-:-:S13]  /*2500*/  ISETP.NE.AND P1, PT, R23, RZ, PT ;  /* 0x000000ff1700720c */ /* 0x000fda0003f25270 */
[----:B01----:R-:W-:-:S05]  /*2510*/  @P1 LEA R5, R4, UR37, 0x3 ;  /* 0x0000002504051c11 */ /* 0x003fca000f8e18ff */
[----:B------:R-:W-:-:S05]  /*2520*/  @P1 VIADD R5, R5, 0x98 ;  /* 0x0000009805051836 */ /* 0x000fca0000000000 */
[----:B------:R-:W-:-:S04]  /*2530*/  @P1 PRMT R5, R22, 0x654, R5 ;  /* 0x0000065416051816 */ /* 0x000fc80000000005 */
[----:B------:R0:W-:Y:S01]  /*2540*/  @P1 SYNCS.ARRIVE.TRANS64.RED.A1T0 RZ, [R5+URZ], RZ ;  /* 0x000000ff05ff19a7 */ /* 0x0001e2000810043f */
[----:B------:R-:W-:-:S13]  /*2550*/  ISETP.GT.U32.AND P1, PT, R19, 0x1, PT ;  /* 0x000000011300780c */ /* 0x000fda0003f24070 */
[----:B0-----:R-:W-:Y:S05]  /*2560*/  @P1 BRA `(.L_x_29) ;  /* 0x0000000000041947 */ /* 0x001fea0003800000 */
[----:B------:R-:W-:Y:S01]  /*2570*/  BPT.TRAP 0x1 ;  /* 0x000000040000795c */ /* 0x000fe20000300000 */
.L_x_29:
[----:B------:R-:W-:Y:S01]  /*2580*/  UIADD3 UR4, UR4, 0x1, URZ ;  /* 0x0000000104047890 */ /* 0x000fe2000fffe03f */
[C---:B------:R-:W-:Y:S01]  /*2590*/  ISETP.GT.AND P2, PT, R3.reuse, 0x1, PT ;  /* 0x000000010300780c */ /* 0x040fe20003f44270 */
[----:B------:R-:W-:Y:S02]  /*25a0*/  VIADD R4, R4, 0x1 ;  /* 0x0000000104047836 */ /* 0x000fe40000000000 */
[----:B------:R-:W-:Y:S01]  /*25b0*/  UISETP.NE.AND UP0, UPT, UR4, 0x13, UPT ;  /* 0x000000130400788c */ /* 0x000fe2000bf05270 */
[----:B------:R-:W-:Y:S02]  /*25c0*/  VIADD R3, R3, 0xffffffff ;  /* 0xffffffff03037836 */ /* 0x000fe40000000000 */
[C---:B------:R-:W-:Y:S01]  /*25d0*/  ISETP.NE.AND P1, PT, R4.reuse, 0x13, PT ;  /* 0x000000130400780c */ /* 0x040fe20003f25270 */
[----:B------:R-:W-:Y:S02]  /*25e0*/  USEL UR5, URZ, 0x1, UP0 ;  /* 0x000000013f057887 */ /* 0x000fe40008000000 */
[----:B------:R-:W-:Y:S01]  /*25f0*/  USEL UR4, UR4, URZ, UP0 ;  /* 0x0000003f04047287 */ /* 0x000fe20008000000 */
[----:B------:R-:W-:-:S03]  /*2600*/  SEL R4, R4, RZ, P1 ;  /* 0x000000ff04047207 */ /* 0x000fc60000800000 */
[----:B------:R-:W-:Y:S01]  /*2610*/  LOP3.LUT R7, R7, UR5, RZ, 0x3c, !PT ;  /* 0x0000000507077c12 */ /* 0x000fe2000f8e3cff */
[----:B------:R-:W-:Y:S07]  /*2620*/  @P2 BRA `(.L_x_30) ;  /* 0xfffffff800142947 */ /* 0x000fee000383ffff */
.L_x_23:
[----:B------:R-:W2:Y:S02]  /*2630*/  LDC R3, c[0x0][0x28c] ;  /* 0x0000a300ff037b82 */ /* 0x000ea40000000800 */
[----:B--2---:R-:W-:-:S13]  /*2640*/  ISETP.GE.AND P1, PT, R3, 0x1, PT ;  /* 0x000000010300780c */ /* 0x004fda0003f26270 */
[----:B------:R-:W-:Y:S05]  /*2650*/  @!P1 BRA `(.L_x_31) ;  /* 0x00000000004c9947 */ /* 0x000fea0003800000 */
[----:B------:R-:W-:Y:S05]  /*2660*/  @!P0 BRA `(.L_x_32) ;  /* 0x0000000000048947 */ /* 0x000fea0003800000 */
[----:B------:R-:W-:Y:S01]  /*2670*/  BPT.TRAP 0x1 ;  /* 0x000000040000795c */ /* 0x000fe20000300000 */
.L_x_32:
[----:B------:R-:W-:Y:S01]  /*2680*/  ISETP.NE.AND P0, PT, R23, RZ, PT ;  /* 0x000000ff1700720c */ /* 0x000fe20003f05270 */
[----:B------:R-:W-:Y:S01]  /*2690*/  BSSY B0, `(.L_x_33) ;  /* 0x000000d000007945 */ /* 0x000fe20003800000 */
[----:B------:R-:W-:-:S11]  /*26a0*/  ISETP.GT.U32.AND P1, PT, R19, 0x1, PT ;  /* 0x000000011300780c */ /* 0x000fd60003f24070 */
[----:B------:R-:W-:Y:S05]  /*26b0*/  @!P0 BRA `(.L_x_34) ;  /* 0x0000000000288947 */ /* 0x000fea0003800000 */
[----:B------:R-:W-:-:S04]  /*26c0*/  VIADD R3, R0, UR36 ;  /* 0x0000002400037c36 */ /* 0x000fc80008000000 */
[----:B01----:R-:W-:-:S04]  /*26d0*/  IMAD.WIDE.U32 R4, R3, -0x50d79435, RZ ;  /* 0xaf286bcb03047825 */ /* 0x003fc800078e00ff */
[----:B------:R-:W-:-:S05]  /*26e0*/  IMAD.IADD R4, R3, 0x1, -R5 ;  /* 0x0000000103047824 */ /* 0x000fca00078e0a05 */
[----:B------:R-:W-:-:S04]  /*26f0*/  LEA.HI R4, R4, R5, RZ, 0x1f ;  /* 0x0000000504047211 */ /* 0x000fc800078ff8ff */
[----:B------:R-:W-:-:S05]  /*2700*/  SHF.R.U32.HI R4, RZ, 0x4, R4 ;  /* 0x00000004ff047819 */ /* 0x000fca0000011604 */
[----:B------:R-:W-:-:S05]  /*2710*/  IMAD R4, R4, -0x13, R3 ;  /* 0xffffffed04047824 */ /* 0x000fca00078e0203 */
[----:B------:R-:W-:-:S05]  /*2720*/  LEA R4, R4, UR37, 0x3 ;  /* 0x0000002504047c11 */ /* 0x000fca000f8e18ff */
[----:B------:R-:W-:-:S05]  /*2730*/  VIADD R3, R4, 0x98 ;  /* 0x0000009804037836 */ /* 0x000fca0000000000 */
[----:B------:R-:W-:-:S04]  /*2740*/  PRMT R3, R22, 0x654, R3 ;  /* 0x0000065416037816 */ /* 0x000fc80000000003 */
[----:B------:R2:W-:Y:S03]  /*2750*/  SYNCS.ARRIVE.TRANS64.RED.A1T0 RZ, [R3+URZ], RZ ;  /* 0x000000ff03ff79a7 */ /* 0x0005e6000810043f */
.L_x_34:
[----:B------:R-:W-:Y:S05]  /*2760*/  BSYNC B0 ;  /* 0x0000000000007941 */ /* 0x000fea0003800000 */
.L_x_33:
[----:B------:R-:W-:Y:S05]  /*2770*/  @P1 BRA `(.L_x_31) ;  /* 0x0000000000041947 */ /* 0x000fea0003800000 */
[----:B------:R-:W-:Y:S01]  /*2780*/  BPT.TRAP 0x1 ;  /* 0x000000040000795c */ /* 0x000fe20000300000 */
.L_x_31:
[----:B------:R-:W3:Y:S01]  /*2790*/  LDC R7, c[0x0][0x288] ;  /* 0x0000a200ff077b82 */ /* 0x000ee20000000800 */
[--C-:B------:R-:W-:Y:S01]  /*27a0*/  SHF.R.U32.HI R0, RZ, 0x2, R18.reuse ;  /* 0x00000002ff007819 */ /* 0x100fe20000011612 */
[----:B------:R-:W-:Y:S01]  /*27b0*/  IMAD R9, R149, 0xf0, RZ ;  /* 0x000000f095097824 */ /* 0x000fe200078e02ff */
[----:B01----:R-:W-:Y:S01]  /*27c0*/  LOP3.LUT R4, R18, 0x60, RZ, 0xc0, !PT ;  /* 0x0000006012047812 */ /* 0x003fe200078ec0ff */
[----:B------:R-:W-:Y:S01]  /*27d0*/  UIADD3 UR36, UR39, UR36, URZ ;  /* 0x0000002427247290 */ /* 0x000fe2000fffe03f */
[----:B------:R-:W-:Y:S01]  /*27e0*/  SHF.R.U32.HI R5, RZ, 0x7, R18 ;  /* 0x00000007ff057819 */ /* 0x000fe20000011612 */
[----:B------:R-:W-:Y:S01]  /*27f0*/  IMAD.SHL.U32 R11, R148, 0x80, RZ ;  /* 0x00000080940b7824 */ /* 0x000fe200078e00ff */
[----:B--2---:R-:W-:Y:S01]  /*2800*/  LOP3.LUT R3, R0, 0x7, RZ, 0xc0, !PT ;  /* 0x0000000700037812 */ /* 0x004fe200078ec0ff */
[----:B------:R-:W-:Y:S01]  /*2810*/  UISETP.GT.U32.AND UP0, UPT, UR36, 0x12, UPT ;  /* 0x000000122400788c */ /* 0x000fe2000bf04070 */
[----:B------:R-:W-:Y:S01]  /*2820*/  SHF.R.U32.HI R6, RZ, 0x1, R4 ;  /* 0x00000001ff067819 */ /* 0x000fe20000011604 */
[----:B------:R-:W-:Y:S01]  /*2830*/  UIMAD.WIDE.U32 UR4, UR36, -0x50d79435, URZ ;  /* 0xaf286bcb240478a5 */ /* 0x000fe2000f8e003f */
[----:B------:R-:W-:Y:S01]  /*2840*/  LOP3.LUT R0, R5, 0x1, RZ, 0xc0, !PT ;  /* 0x0000000105007812 */ /* 0x000fe200078ec0ff */
[----:B------:R-:W-:Y:S01]  /*2850*/  IMAD.SHL.U32 R12, R18, 0x2, RZ ;  /* 0x00000002120c7824 */ /* 0x000fe200078e00ff */
[----:B------:R-:W-:Y:S01]  /*2860*/  IADD3 R5, RZ, -R6, -R3 ;  /* 0x80000006ff057210 */ /* 0x000fe20007ffe803 */
[----:B------:R-:W-:Y:S01]  /*2870*/  ULDC UR7, c[0x0][0x284] ;  /* 0x0000a10000077ab9 */ /* 0x000fe20000000800 */
[----:B------:R-:W-:Y:S01]  /*2880*/  UISETP.LT.U32.AND UP0, UPT, UR39, 0x13, UP0 ;  /* 0x000000132700788c */ /* 0x000fe20008701070 */
[C---:B------:R-:W-:Y:S01]  /*2890*/  IMAD.SHL.U32 R4, R0.reuse, 0x40, RZ ;  /* 0x0000004000047824 */ /* 0x040fe200078e00ff */
[----:B------:R-:W-:Y:S01]  /*28a0*/  UIADD3 UR4, UR36, -UR5, URZ ;  /* 0x8000000524047290 */ /* 0x000fe2000fffe03f */
[----:B------:R-:W-:Y:S01]  /*28b0*/  SHF.R.S32.HI R151, RZ, 0x1f, R147 ;  /* 0x0000001fff977819 */ /* 0x000fe20000011493 */
[----:B------:R-:W-:Y:S01]  /*28c0*/  UISETP.GE.U32.AND UP1, UPT, UR39, 0x13, UPT ;  /* 0x000000132700788c */ /* 0x000fe2000bf26070 */
[C---:B------:R-:W-:Y:S01]  /*28d0*/  LOP3.LUT R12, R9.reuse, 0x6, R12, 0xf8, !PT ;  /* 0x00000006090c7812 */ /* 0x040fe200078ef80c */
[----:B------:R-:W-:Y:S01]  /*28e0*/  IMAD R8, R0, -0x40, R5 ;  /* 0xffffffc000087824 */ /* 0x000fe200078e0205 */
[----:B------:R-:W-:Y:S01]  /*28f0*/  LOP3.LUT R0, R18, 0x3, RZ, 0xc0, !PT ;  /* 0x0000000312007812 */ /* 0x000fe200078ec0ff */
[----:B------:R-:W-:Y:S01]  /*2900*/  ULDC.64 UR8, c[0x0][0x5d0] ;  /* 0x0001740000087ab9 */ /* 0x000fe20000000a00 */
[----:B---3--:R-:W-:Y:S01]  /*2910*/  ISETP.GE.AND P0, PT, R9, R7, PT ;  /* 0x000000070900720c */ /* 0x008fe20003f06270 */
[----:B------:R-:W-:Y:S01]  /*2920*/  USEL UR6, URZ, 0x1, !UP0 ;  /* 0x000000013f067887 */ /* 0x000fe2000c000000 */
[----:B------:R-:W-:Y:S01]  /*2930*/  LOP3.LUT R3, R4, 0x40, R3, 0xe2, !PT ;  /* 0x0000004004037812 */ /* 0x000fe200078ee203 */
[----:B------:R-:W-:Y:S01]  /*2940*/  ULEA.HI UR4, UR4, UR5, URZ, 0x1f ;  /* 0x0000000504047291 */ /* 0x000fe2000f8ff83f */
[----:B------:R-:W-:Y:S01]  /*2950*/  ISETP.GE.OR P0, PT, R11, UR7, P0 ;  /* 0x000000070b007c0c */ /* 0x000fe20008706670 */
[----:B------:R-:W-:Y:S01]  /*2960*/  IMAD R4, R151, UR8, RZ ;  /* 0x0000000897047c24 */ /* 0x000fe2000f8e02ff */
[----:B------:R-:W-:Y:S01]  /*2970*/  SHF.R.S32.HI R13, RZ, 0x1f, R12 ;  /* 0x0000001fff0d7819 */ /* 0x000fe2000001140c */
[----:B------:R-:W-:Y:S01]  /*2980*/  IMAD.WIDE R148, R148, 0x80, RZ ;  /* 0x0000008094947825 */ /* 0x000fe200078e02ff */
[----:B------:R-:W-:-:S02]  /*2990*/  ULOP3.LUT UR38, UR38, UR6, URZ, 0x3c, !UPT ;  /* 0x0000000626267292 */ /* 0x000fc4000f8e3c3f */
[----:B------:R-:W-:Y:S01]  /*29a0*/  USHF.R.U32.HI UR4, URZ, 0x4, UR4 ;  /* 0x000000043f047899 */ /* 0x000fe20008011604 */
[----:B------:R-:W-:Y:S01]  /*29b0*/  IMAD R0, R0, -0x2, R7 ;  /* 0xfffffffe00007824 */ /* 0x000fe200078e0207 */
[----:B------:R-:W-:Y:S01]  /*29c0*/  LOP3.LUT R163, R148, R3, R6, 0xfe, !PT ;  /* 0x0000000394a37212 */ /* 0x000fe200078efe06 */
[C---:B------:R-:W-:Y:S01]  /*29d0*/  IMAD R7, R147.reuse, UR9, R4 ;  /* 0x0000000993077c24 */ /* 0x040fe2000f8e0204 */
[----:B------:R-:W-:Y:S01]  /*29e0*/  @UP1 ULOP3.LUT UR38, UR38, 0x1, UR4, 0x78, !UPT ;  /* 0x0000000126261892 */ /* 0x000fe2000f8e7804 */
[----:B------:R-:W-:Y:S01]  /*29f0*/  IMAD.WIDE.U32 R4, R147, UR8, R12 ;  /* 0x0000000893047c25 */ /* 0x000fe2000f8e000c */
[----:B------:R-:W-:Y:S01]  /*2a00*/  UIMAD UR36, UR4, -0x13, UR36 ;  /* 0xffffffed042478a4 */ /* 0x000fe2000f8e0224 */
[----:B------:R-:W-:Y:S02]  /*2a10*/  IADD3 R3, -R11, UR7, R8 ;  /* 0x000000070b037c10 */ /* 0x000fe4000fffe108 */
[----:B------:R-:W-:Y:S02]  /*2a20*/  IMAD.IADD R8, R0, 0x1, -R9 ;  /* 0x0000000100087824 */ /* 0x000fe400078e0a09 */
[----:B------:R-:W-:-:S02]  /*2a30*/  IMAD.IADD R7, R5, 0x1, R7 ;  /* 0x0000000105077824 */ /* 0x000fc400078e0207 */
[----:B------:R-:W-:Y:S02]  /*2a40*/  IMAD.MOV.U32 R0, RZ, RZ, -0x1 ;  /* 0xffffffffff007424 */ /* 0x000fe400078e00ff */
[----:B------:R-:W-:Y:S01]  /*2a50*/  IMAD.MOV.U32 R6, RZ, RZ, R4 ;  /* 0x000000ffff067224 */ /* 0x000fe200078e0004 */
[----:B------:R-:W-:Y:S06]  /*2a60*/  @P0 BRA `(.L_x_35) ;  /* 0x0000007800dc0947 */ /* 0x000fec0003800000 */
[----:B------:R-:W0:Y:S01]  /*2a70*/  LDC.64 R4, c[0x0][0x5c8] ;  /* 0x00017200ff047b82 */ /* 0x000e220000000a00 */
[----:B-----5:R-:W-:Y:S01]  /*2a80*/  FSETP.NEU.AND P0, PT, R145, RZ, PT ;  /* 0x000000ff9100720b */ /* 0x020fe20003f0d000 */
[----:B------:R-:W-:Y:S01]  /*2a90*/  BSSY B0, `(.L_x_35) ;  /* 0x00007b4000007945 */ /* 0x000fe20003800000 */
[----:B------:R-:W-:-:S04]  /*2aa0*/  ISETP.GT.AND P1, PT, R8, RZ, PT ;  /* 0x000000ff0800720c */ /* 0x000fc80003f24270 */
[----:B------:R-:W-:Y:S01]  /*2ab0*/  ISETP.GT.AND P2, PT, R3, RZ, P1 ;  /* 0x000000ff0300720c */ /* 0x000fe20000f44270 */
[-C--:B0-----:R-:W-:Y:S02]  /*2ac0*/  IMAD R10, R149, R4.reuse, RZ ;  /* 0x00000004950a7224 */ /* 0x081fe400078e02ff */
[----:B------:R-:W-:-:S04]  /*2ad0*/  IMAD.WIDE.U32 R6, R163, R4, R6 ;  /* 0x00000004a3067225 */ /* 0x000fc800078e0006 */
[----:B------:R-:W-:-:S04]  /*2ae0*/  IMAD R9, R163, R5, R10 ;  /* 0x00000005a3097224 */ /* 0x000fc800078e020a */
[----:B------:R-:W-:Y:S01]  /*2af0*/  IMAD.IADD R9, R7, 0x1, R9 ;  /* 0x0000000107097824 */ /* 0x000fe200078e0209 */
[----:B------:R-:W-:Y:S06]  /*2b00*/  @!P0 BRA `(.L_x_36) ;  /* 0x0000005000588947 */ /* 0x000fec0003800000 */
[----:B------:R-:W0:Y:S01]  /*2b10*/  LDC.64 R20, c[0x0][0x5b8] ;  /* 0x00016e00ff147b82 */ /* 0x000e220000000a00 */
[----:B------:R-:W-:-:S07]  /*2b20*/  ULDC.64 UR4, c[0x0][0x5c0] ;  /* 0x0001700000047ab9 */ /* 0x000fce0000000a00 */
[----:B------:R-:W1:Y:S08]  /*2b30*/  LDC.64 R160, c[0x0][0x5b0] ;  /* 0x00016c00ffa07b82 */ /* 0x000e700000000a00 */
[----:B------:R-:W2:Y:S01]  /*2b40*/  LDC.64 R14, c[0x0][0x5a8] ;  /* 0x00016a00ff0e7b82 */ /* 0x000ea20000000a00 */
[-C--:B0-----:R-:W-:Y:S02]  /*2b50*/  IMAD R10, R151, R20.reuse, RZ ;  /* 0x00000014970a7224 */ /* 0x081fe400078e02ff */
[----:B------:R-:W-:-:S04]  /*2b60*/  IMAD.WIDE.U32 R154, R147, R20, R12 ;  /* 0x00000014939a7225 */ /* 0x000fc800078e000c */
[----:B------:R-:W-:Y:S02]  /*2b70*/  IMAD R157, R147, R21, R10 ;  /* 0x00000015939d7224 */ /* 0x000fe400078e020a */
[----:B-1----:R-:W-:Y:S02]  /*2b80*/  IMAD R148, R149, R160, RZ ;  /* 0x000000a095947224 */ /* 0x002fe400078e02ff */
[----:B------:R-:W-:Y:S02]  /*2b90*/  IMAD.IADD R149, R155, 0x1, R157 ;  /* 0x000000019b957824 */ /* 0x000fe400078e029d */
[----:B------:R-:W-:Y:S02]  /*2ba0*/  IMAD R159, R163, R161, R148 ;  /* 0x000000a1a39f7224 */ /* 0x000fe400078e0294 */
[----:B------:R-:W-:-:S04]  /*2bb0*/  IMAD.MOV.U32 R148, RZ, RZ, R154 ;  /* 0x000000ffff947224 */ /* 0x000fc800078e009a */
[----:B------:R-:W-:-:S04]  /*2bc0*/  IMAD.WIDE.U32 R10, R163, R160, R148 ;  /* 0x000000a0a30a7225 */ /* 0x000fc800078e0094 */
[----:B------:R-:W-:Y:S01]  /*2bd0*/  IMAD.IADD R7, R11, 0x1, R159 ;  /* 0x000000010b077824 */ /* 0x000fe200078e029f */
[----:B--2---:R-:W-:-:S04]  /*2be0*/  LEA R150, P0, R10, R14, 0x1 ;  /* 0x0000000e0a967211 */ /* 0x004fc800078008ff */
[----:B------:R-:W-:-:S05]  /*2bf0*/  LEA.HI.X R151, R10, R15, R7, 0x1, P0 ;  /* 0x0000000f0a977211 */ /* 0x000fca00000f0c07 */
[----:B------:R0:W2:Y:S01]  /*2c00*/  @P2 LDG.E.LTC128B.U16 R21, desc[UR56][R150.64] ;  /* 0x0000003896152981 */ /* 0x0000a2000c1e1520 */
[----:B------:R-:W-:Y:S01]  /*2c10*/  IMAD.WIDE.U32 R152, R163, R160, R12 ;  /* 0x000000a0a3987225 */ /* 0x000fe200078e000c */
[----:B------:R-:W-:Y:S03]  /*2c20*/  BSSY B1, `(.L_x_37) ;  /* 0x0000013000017945 */ /* 0x000fe60003800000 */
[----:B------:R-:W-:Y:S02]  /*2c30*/  IMAD.IADD R153, R159, 0x1, R153 ;  /* 0x000000019f997824 */ /* 0x000fe400078e0299 */
[----:B------:R-:W-:Y:S01]  /*2c40*/  IMAD.WIDE.U32 R152, R147, R20, R152 ;  /* 0x0000001493987225 */ /* 0x000fe200078e0098 */
[----:B0-----:R-:W-:-:S03]  /*2c50*/  SHF.L.U64.HI R151, R160, 0x3, R161 ;  /* 0x00000003a0977819 */ /* 0x001fc600000102a1 */
[----:B------:R-:W-:Y:S02]  /*2c60*/  IMAD.SHL.U32 R150, R160, 0x8, RZ ;  /* 0x00000008a0967824 */ /* 0x000fe400078e00ff */
[----:B--2---:R-:W-:-:S04]  /*2c70*/  IMAD.U32 R10, R21, 0x10000, RZ ;  /* 0x00010000150a7824 */ /* 0x004fc800078e00ff */
[----:B------:R-:W-:Y:S01]  /*2c80*/  FMUL R7, R10, R145 ;  /* 0x000000910a077220 */ /* 0x000fe20000400000 */
[----:B------:R-:W-:-:S03]  /*2c90*/  LEA R10, P0, R6, UR4, 0x1 ;  /* 0x00000004060a7c11 */ /* 0x000fc6000f8008ff */
[----:B------:R-:W-:Y:S01]  /*2ca0*/  FFMA R7, R136, R144, R7 ;  /* 0x0000009088077223 */ /* 0x000fe20000000007 */
[----:B------:R-:W-:Y:S02]  /*2cb0*/  LEA.HI.X R11, R6, UR5, R9, 0x1, P0 ;  /* 0x00000005060b7c11 */ /* 0x000fe400080f0c09 */
[----:B------:R-:W-:Y:S02]  /*2cc0*/  ISETP.GT.AND P0, PT, R8, 0x1, PT ;  /* 0x000000010800780c */ /* 0x000fe40003f04270 */
[----:B------:R-:W-:Y:S01]  /*2cd0*/  F2FP.BF16.F32.PACK_AB R9, RZ, R7 ;  /* 0x00000007ff09723e */ /* 0x000fe200000010ff */
[----:B------:R-:W-:Y:S01]  /*2ce0*/  IMAD.IADD R7, R157, 0x1, R153 ;  /* 0x000000019d077824 */ /* 0x000fe200078e0299 */
[----:B------:R-:W-:Y:S02]  /*2cf0*/  ISETP.GT.AND P3, PT, R3, RZ, P0 ;  /* 0x000000ff0300720c */ /* 0x000fe40000764270 */
[C---:B------:R-:W-:Y:S01]  /*2d00*/  LEA R6, P4, R152.reuse, R14, 0x1 ;  /* 0x0000000e98067211 */ /* 0x040fe200078808ff */
[----:B------:R0:W-:Y:S03]  /*2d10*/  @P2 STG.E.U16 desc[UR56][R10.64], R9 ;  /* 0x000000090a002986 */ /* 0x0001e6000c101538 */
[----:B------:R-:W-:-:S07]  /*2d20*/  LEA.HI.X R7, R152, R15, R7, 0x1, P4 ;  /* 0x0000000f98077211 */ /* 0x000fce00020f0c07 */
[----:B------:R-:W-:Y:S05]  /*2d30*/  @!P3 BRA `(.L_x_38) ;  /* 0x000000000004b947 */ /* 0x000fea0003800000 */
[----:B------:R1:W5:Y:S02]  /*2d40*/  LDG.E.LTC128B.U16 R21, desc[UR56][R6.64+0x2] ;  /* 0x0000023806157981 */ /* 0x000364000c1e1520 */
.L_x_38:
[----:B------:R-:W-:Y:S05]  /*2d50*/  BSYNC B1 ;  /* 0x0000000000017941 */ /* 0x000fea0003800000 */
.L_x_37:
[----:B-----5:R-:W-:Y:S01]  /*2d60*/  IMAD.U32 R136, R21, 0x10000, RZ ;  /* 0x0001000015887824 */ /* 0x020fe200078e00ff */
[----:B------:R-:W-:Y:S01]  /*2d70*/  ISETP.GT.AND P1, PT, R3, 0x8, P1 ;  /* 0x000000080300780c */ /* 0x000fe20000f24270 */
[----:B------:R-:W-:-:S04]  /*2d80*/  IMAD.WIDE.U32 R150, R163, R160, R150 ;  /* 0x000000a0a3967225 */ /* 0x000fc800078e0096 */
[----:B------:R-:W-:Y:S01]  /*2d90*/  FMUL R136, R136, R145 ;  /* 0x0000009188887220 */ /* 0x000fe20000400000 */
[----:B------:R-:W-:Y:S01]  /*2da0*/  IMAD.IADD R159, R159, 0x1, R151 ;  /* 0x000000019f9f7824 */ /* 0x000fe200078e0297 */
[----:B------:R-:W-:Y:S02]  /*2db0*/  IADD3 R154, P2, R154, R150, RZ ;  /* 0x000000969a9a7210 */ /* 0x000fe40007f5e0ff */
[----:B------:R-:W-:-:S03]  /*2dc0*/  FFMA R137, R137, R144, R136 ;  /* 0x0000009089897223 */ /* 0x000fc60000000088 */
[----:B------:R-:W-:Y:S02]  /*2dd0*/  IMAD.X R148, R159, 0x1, R149, P2 ;  /* 0x000000019f947824 */ /* 0x000fe400010e0695 */
[----:B0-----:R-:W-:Y:S02]  /*2de0*/  F2FP.BF16.F32.PACK_AB R9, RZ, R137 ;  /* 0x00000089ff09723e */ /* 0x001fe400000010ff */
[C---:B------:R-:W-:Y:S02]  /*2df0*/  LEA R136, P2, R154.reuse, R14, 0x1 ;  /* 0x0000000e9a887211 */ /* 0x040fe400078408ff */
[----:B------:R-:W-:Y:S02]  /*2e00*/  PRMT R151, R9, 0x7610, R151 ;  /* 0x0000761009977816 */ /* 0x000fe40000000097 */
[----:B------:R-:W-:Y:S02]  /*2e10*/  PRMT R149, R21, 0x7610, R149 ;  /* 0x0000761015957816 */ /* 0x000fe40000000095 */
[----:B------:R-:W-:Y:S01]  /*2e20*/  LEA.HI.X R137, R154, R15, R148, 0x1, P2 ;  /* 0x0000000f9a897211 */ /* 0x000fe200010f0c94 */
[----:B------:R0:W-:Y:S04]  /*2e30*/  @P3 STG.E.U16 desc[UR56][R10.64+0x2], R151 ;  /* 0x000002970a003986 */ /* 0x0001e8000c101538 */
[----:B------:R-:W2:Y:S01]  /*2e40*/  @P1 LDG.E.LTC128B.U16 R149, desc[UR56][R136.64] ;  /* 0x0000003888951981 */ /* 0x000ea2000c1e1520 */
[----:B------:R-:W-:Y:S01]  /*2e50*/  IADD3 R12, P2, R12, R150, RZ ;  /* 0x000000960c0c7210 */ /* 0x000fe20007f5e0ff */
[----:B------:R-:W-:Y:S01]  /*2e60*/  BSSY B1, `(.L_x_39) ;  /* 0x0000011000017945 */ /* 0x000fe20003800000 */
[----:B------:R-:W-:-:S03]  /*2e70*/  ISETP.GT.AND P0, PT, R3, 0x8, P0 ;  /* 0x000000080300780c */ /* 0x000fc60000704270 */
[----:B------:R-:W-:Y:S02]  /*2e80*/  IMAD.X R13, R13, 0x1, R159, P2 ;  /* 0x000000010d0d7824 */ /* 0x000fe400010e069f */
[----:B------:R-:W-:Y:S01]  /*2e90*/  IMAD.WIDE.U32 R20, R147, R20, R12 ;  /* 0x0000001493147225 */ /* 0x000fe200078e000c */
[C---:B------:R-:W-:Y:S02]  /*2ea0*/  SHF.L.U64.HI R13, R4.reuse, 0x4, R5 ;  /* 0x00000004040d7819 */ /* 0x040fe40000010205 */
[----:B------:R-:W-:Y:S01]  /*2eb0*/  LEA R12, P2, R4, R10, 0x4 ;  /* 0x0000000a040c7211 */ /* 0x000fe200078420ff */
[----:B------:R-:W-:Y:S01]  /*2ec0*/  IMAD.IADD R5, R157, 0x1, R21 ;  /* 0x000000019d057824 */ /* 0x000fe200078e0215 */
[----:B------:R-:W-:-:S03]  /*2ed0*/  LEA R4, P3, R20, R14, 0x1 ;  /* 0x0000000e14047211 */ /* 0x000fc600078608ff */
[----:B------:R-:W-:Y:S01]  /*2ee0*/  IMAD.X R13, R13, 0x1, R11, P2 ;  /* 0x000000010d0d7824 */ /* 0x000fe200010e060b */
[----:B------:R-:W-:Y:S01]  /*2ef0*/  LEA.HI.X R5, R20, R15, R5, 0x1, P3 ;  /* 0x0000000f14057211 */ /* 0x000fe200018f0c05 */
[----:B--2---:R-:W-:-:S04]  /*2f00*/  IMAD.U32 R148, R149, 0x10000, RZ ;  /* 0x0001000095947824 */ /* 0x004fc800078e00ff */
[----:B------:R-:W-:-:S04]  /*2f10*/  FMUL R9, R148, R145 ;  /* 0x0000009194097220 */ /* 0x000fc80000400000 */
[----:B------:R-:W-:-:S05]  /*2f20*/  FFMA R9, R138, R144, R9 ;  /* 0x000000908a097223 */ /* 0x000fca0000000009 */
[----:B------:R-:W-:-:S05]  /*2f30*/  F2FP.BF16.F32.PACK_AB R9, RZ, R9 ;  /* 0x00000009ff09723e */ /* 0x000fca00000010ff */
[----:B------:R0:W-:Y:S01]  /*2f40*/  @P1 STG.E.U16 desc[UR56][R12.64], R9 ;  /* 0x000000090c001986 */ /* 0x0001e2000c101538 */
[----:B------:R-:W-:Y:S05]  /*2f50*/  @!P0 BRA `(.L_x_40) ;  /* 0x0000000000048947 */ /* 0x000fea0003800000 */
[----:B------:R2:W5:Y:S02]  /*2f60*/  LDG.E.LTC128B.U16 R149, desc[UR56][R4.64+0x2] ;  /* 0x0000023804957981 */ /* 0x000564000c1e1520 */
.L_x_40:
[----:B------:R-:W-:Y:S05]  /*2f70*/  BSYNC B1 ;  /* 0x0000000000017941 */ /* 0x000fea0003800000 */
.L_x_39:
[----:B-----5:R-:W-:Y:S01]  /*2f80*/  IMAD.U32 R14, R149, 0x10000, RZ ;  /* 0x00010000950e7824 */ /* 0x020fe200078e00ff */
[----:B------:R-:W-:Y:S01]  /*2f90*/  ISETP.GT.AND P1, PT, R8, 0x8, PT ;  /* 0x000000080800780c */ /* 0x000fe20003f24270 */
[----:B------:R-:W-:Y:S02]  /*2fa0*/  BSSY B1, `(.L_x_41) ;  /* 0x0000008000017945 */ /* 0x000fe40003800000 */
[----:B------:R-:W-:Y:S01]  /*2fb0*/  FMUL R14, R14, R145 ;  /* 0x000000910e0e7220 */ /* 0x000fe20000400000 */
[----:B------:R-:W-:-:S03]  /*2fc0*/  ISETP.GT.AND P2, PT, R3, RZ, P1 ;  /* 0x000000ff0300720c */ /* 0x000fc60000f44270 */
[----:B------:R-:W-:-:S05]  /*2fd0*/  FFMA R14, R139, R144, R14 ;  /* 0x000000908b0e7223 */ /* 0x000fca000000000e */
[----:B------:R-:W-:-:S05]  /*2fe0*/  F2FP.BF16.F32.PACK_AB R14, RZ, R14 ;  /* 0x0000000eff0e723e */ /* 0x000fca00000010ff */
[----:B------:R3:W-:Y:S01]  /*2ff0*/  @P0 STG.E.U16 desc[UR56][R12.64+0x2], R14 ;  /* 0x0000020e0c000986 */ /* 0x0007e2000c101538 */
[----:B------:R-:W-:Y:S05]  /*3000*/  @!P2 BRA `(.L_x_42) ;  /* 0x000000000004a947 */ /* 0x000fea0003800000 */
[----:B------:R4:W5:Y:S02]  /*3010*/  LDG.E.LTC128B.U16 R149, desc[UR56][R6.64+0x10] ;  /* 0x0000103806957981 */ /* 0x000964000c1e1520 */
.L_x_42:
[----:B------:R-:W-:Y:S05]  /*3020*/  BSYNC B1 ;  /* 0x0000000000017941 */ /* 0x000fea0003800000 */
.L_x_41:
[----:B---3-5:R-:W-:Y:S01]  /*3030*/  IMAD.U32 R14, R149, 0x10000, RZ ;  /* 0x00010000950e7824 */ /* 0x028fe200078e00ff */
[----:B------:R-:W-:Y:S01]  /*3040*/  ISETP.GT.AND P0, PT, R8, 0x9, PT ;  /* 0x000000090800780c */ /* 0x000fe20003f04270 */
[----:B------:R-:W-:Y:S02]  /*3050*/  BSSY B1, `(.L_x_43) ;  /* 0x0000008000017945 */ /* 0x000fe40003800000 */
[----:B0-----:R-:W-:Y:S01]  /*3060*/  FMUL R9, R14, R145 ;  /* 0x000000910e097220 */ /* 0x001fe20000400000 */
[----:B------:R-:W-:-:S03]  /*3070*/  ISETP.GT.AND P3, PT, R3, RZ, P0 ;  /* 0x000000ff0300720c */ /* 0x000fc60000764270 */
[----:B------:R-:W-:-:S05]  /*3080*/  FFMA R9, R140, R144, R9 ;  /* 0x000000908c097223 */ /* 0x000fca0000000009 */
[----:B------:R-:W-:-:S05]  /*3090*/  F2FP.BF16.F32.PACK_AB R9, RZ, R9 ;  /* 0x00000009ff09723e */ /* 0x000fca00000010ff */
[----:B------:R0:W-:Y:S01]  /*30a0*/  @P2 STG.E.U16 desc[UR56][R10.64+0x10], R9 ;  /* 0x000010090a002986 */ /* 0x0001e2000c101538 */
[----:B------:R-:W-:Y:S05]  /*30b0*/  @!P3 BRA `(.L_x_44) ;  /* 0x000000000004b947 */ /* 0x000fea0003800000 */
[----:B------:R3:W5:Y:S02]  /*30c0*/  LDG.E.LTC128B.U16 R149, desc[UR56][R6.64+0x12] ;  /* 0x0000123806957981 */ /* 0x000764000c1e1520 */
.L_x_44:
[----:B------:R-:W-:Y:S05]  /*30d0*/  BSYNC B1 ;  /* 0x0000000000017941 */ /* 0x000fea0003800000 */
.L_x_43:
[----:B-----5:R-:W-:Y:S01]  /*30e0*/  IMAD.U32 R14, R149, 0x10000, RZ ;  /* 0x00010000950e7824 */ /* 0x020fe200078e00ff */
[----:B------:R-:W-:Y:S01]  /*30f0*/  ISETP.GT.AND P1, PT, R3, 0x8, P1 ;  /* 0x000000080300780c */ /* 0x000fe20000f24270 */
[----:B------:R-:W-:Y:S02]  /*3100*/  BSSY B1, `(.L_x_45) ;  /* 0x0000007000017945 */ /* 0x000fe40003800000 */
[----:B------:R-:W-:-:S04]  /*3110*/  FMUL R14, R14, R145 ;  /* 0x000000910e0e7220 */ /* 0x000fc80000400000 */
[----:B------:R-:W-:-:S05]  /*3120*/  FFMA R14, R141, R144, R14 ;  /* 0x000000908d0e7223 */ /* 0x000fca000000000e */
[----:B------:R-:W-:-:S05]  /*3130*/  F2FP.BF16.F32.PACK_AB R14, RZ, R14 ;  /* 0x0000000eff0e723e */ /* 0x000fca00000010ff */
[----:B------:R0:W-:Y:S01]  /*3140*/  @P3 STG.E.U16 desc[UR56][R10.64+0x12], R14 ;  /* 0x0000120e0a003986 */ /* 0x0001e2000c101538 */
[----:B------:R-:W-:Y:S05]  /*3150*/  @!P1 BRA `(.L_x_46) ;  /* 0x0000000000049947 */ /* 0x000fea0003800000 */
[----:B------:R0:W5:Y:S02]  /*3160*/  LDG.E.LTC128B.U16 R149, desc[UR56][R4.64+0x10] ;  /* 0x0000103804957981 */ /* 0x000164000c1e1520 */
.L_x_46:
[----:B------:R-:W-:Y:S05]  /*3170*/  BSYNC B1 ;  /* 0x0000000000017941 */ /* 0x000fea0003800000 */
.L_x_45:
[----:B0----5:R-:W-:Y:S01]  /*3180*/  IMAD.U32 R14, R149, 0x10000, RZ ;  /* 0x00010000950e7824 */ /* 0x021fe200078e00ff */
        /* <DEDUP_REMOVED lines=8> */
.L_x_48:
[----:B------:R-:W-:Y:S05]  /*3210*/  BSYNC B1 ;  /* 0x0000000000017941 */ /* 0x000fea0003800000 */
.L_x_47:
        /* <DEDUP_REMOVED lines=10> */
.L_x_50:
[----:B------:R-:W-:Y:S05]  /*32c0*/  BSYNC B1 ;  /* 0x0000000000017941 */ /* 0x000fea0003800000 */
.L_x_49:
[----:B0----5:R-:W-:Y:S01]  /*32d0*/  IMAD.U32 R14, R149, 0x10000, RZ ;  /* 0x00010000950e7824 */ /* 0x021fe200078e00ff */
        /* <DEDUP_REMOVED lines=9> */
.L_x_52:
[----:B------:R-:W-:Y:S05]  /*3370*/  BSYNC B1 ;  /* 0x0000000000017941 */ /* 0x000fea0003800000 */
.L_x_51:
        /* <DEDUP_REMOVED lines=9> */
.L_x_54:
[----:B------:R-:W-:Y:S05]  /*3410*/  BSYNC B1 ;  /* 0x0000000000017941 */ /* 0x000fea0003800000 */
.L_x_53:
        /* <DEDUP_REMOVED lines=9> */
.L_x_56:
[----:B------:R-:W-:Y:S05]  /*34b0*/  BSYNC B1 ;  /* 0x0000000000017941 */ /* 0x000fea0003800000 */
.L_x_55:
        /* <DEDUP_REMOVED lines=10> */
.L_x_58:
[----:B------:R-:W-:Y:S05]  /*3560*/  BSYNC B1 ;  /* 0x0000000000017941 */ /* 0x000fea0003800000 */
.L_x_57:
        /* <DEDUP_REMOVED lines=10> */
.L_x_60:
[----:B------:R-:W-:Y:S05]  /*3610*/  BSYNC B1 ;  /* 0x0000000000017941 */ /* 0x000fea0003800000 */
.L_x_59:
        /* <DEDUP_REMOVED lines=9> */
.L_x_62:
[----:B------:R-:W-:Y:S05]  /*36b0*/  BSYNC B1 ;  /* 0x0000000000017941 */ /* 0x000fea0003800000 */
.L_x_61:
        /* <DEDUP_REMOVED lines=9> */
.L_x_64:
[----:B------:R-:W-:Y:S05]  /*3750*/  BSYNC B1 ;  /* 0x0000000000017941 */ /* 0x000fea0003800000 */
.L_x_63:
        /* <DEDUP_REMOVED lines=10> */
.L_x_66:
[----:B------:R-:W-:Y:S05]  /*3800*/  BSYNC B1 ;  /* 0x0000000000017941 */ /* 0x000fea0003800000 */
.L_x_65:
        /* <DEDUP_REMOVED lines=10> */
.L_x_68:
[----:B------:R-:W-:Y:S05]  /*38b0*/  BSYNC B1 ;  /* 0x0000000000017941 */ /* 0x000fea0003800000 */
.L_x_67:
        /* <DEDUP_REMOVED lines=9> */
.L_x_70:
[----:B------:R-:W-:Y:S05]  /*3950*/  BSYNC B1 ;  /* 0x0000000000017941 */ /* 0x000fea0003800000 */
.L_x_69:
        /* <DEDUP_REMOVED lines=9> */
.L_x_72:
[----:B------:R-:W-:Y:S05]  /*39f0*/  BSYNC B1 ;  /* 0x0000000000017941 */ /* 0x000fea0003800000 */
.L_x_71:
        /* <DEDUP_REMOVED lines=10> */
.L_x_74:
[----:B------:R-:W-:Y:S05]  /*3aa0*/  BSYNC B1 ;  /* 0x0000000000017941 */ /* 0x000fea0003800000 */
.L_x_73:
        /* <DEDUP_REMOVED lines=10> */
.L_x_76:
[----:B------:R-:W-:Y:S05]  /*3b50*/  BSYNC B1 ;  /* 0x0000000000017941 */ /* 0x000fea0003800000 */
.L_x_75:
        /* <DEDUP_REMOVED lines=9> */
.L_x_78:
[----:B------:R-:W-:Y:S05]  /*3bf0*/  BSYNC B1 ;  /* 0x0000000000017941 */ /* 0x000fea0003800000 */
.L_x_77:
        /* <DEDUP_REMOVED lines=9> */
.L_x_80:
[----:B------:R-:W-:Y:S05]  /*3c90*/  BSYNC B1 ;  /* 0x0000000000017941 */ /* 0x000fea0003800000 */
.L_x_79:
        /* <DEDUP_REMOVED lines=10> */
.L_x_82:
[----:B------:R-:W-:Y:S05]  /*3d40*/  BSYNC B1 ;  /* 0x0000000000017941 */ /* 0x000fea0003800000 */
.L_x_81:
        /* <DEDUP_REMOVED lines=10> */
.L_x_84:
[----:B------:R-:W-:Y:S05]  /*3df0*/  BSYNC B1 ;  /* 0x0000000000017941 */ /* 0x000fea0003800000 */
.L_x_83:
        /* <DEDUP_REMOVED lines=9> */
.L_x_86:
[----:B------:R-:W-:Y:S05]  /*3e90*/  BSYNC B1 ;  /* 0x0000000000017941 */ /* 0x000fea0003800000 */
.L_x_85:
        /* <DEDUP_REMOVED lines=9> */
.L_x_88:
[----:B------:R-:W-:Y:S05]  /*3f30*/  BSYNC B1 ;  /* 0x0000000000017941 */ /* 0x000fea0003800000 */
.L_x_87:
        /* <DEDUP_REMOVED lines=10> */
.L_x_90:
[----:B------:R-:W-:Y:S05]  /*3fe0*/  BSYNC B1 ;  /* 0x0000000000017941 */ /* 0x000fea0003800000 */
.L_x_89:
        /* <DEDUP_REMOVED lines=10> */
.L_x_92:
[----:B------:R-:W-:Y:S05]  /*4090*/  BSYNC B1 ;  /* 0x0000000000017941 */ /* 0x000fea0003800000 */
.L_x_91:
        /* <DEDUP_REMOVED lines=9> */
.L_x_94:
[----:B------:R-:W-:Y:S05]  /*4130*/  BSYNC B1 ;  /* 0x0000000000017941 */ /* 0x000fea0003800000 */
.L_x_93:
        /* <DEDUP_REMOVED lines=9> */
.L_x_96:
[----:B------:R-:W-:Y:S05]  /*41d0*/  BSYNC B1 ;  /* 0x0000000000017941 */ /* 0x000fea0003800000 */
.L_x_95:
        /* <DEDUP_REMOVED lines=10> */
.L_x_98:
[----:B------:R-:W-:Y:S05]  /*4280*/  BSYNC B1 ;  /* 0x0000000000017941 */ /* 0x000fea0003800000 */
.L_x_97:
        /* <DEDUP_REMOVED lines=10> */
.L_x_100:
[----:B------:R-:W-:Y:S05]  /*4330*/  BSYNC B1 ;  /* 0x0000000000017941 */ /* 0x000fea0003800000 */
.L_x_99:
        /* <DEDUP_REMOVED lines=9> */
.L_x_102:
[----:B------:R-:W-:Y:S05]  /*43d0*/  BSYNC B1 ;  /* 0x0000000000017941 */ /* 0x000fea0003800000 */
.L_x_101:
        /* <DEDUP_REMOVED lines=9> */
.L_x_104:
[----:B------:R-:W-:Y:S05]  /*4470*/  BSYNC B1 ;  /* 0x0000000000017941 */ /* 0x000fea0003800000 */
.L_x_103:
        /* <DEDUP_REMOVED lines=10> */
.L_x_106:
[----:B------:R-:W-:Y:S05]  /*4520*/  BSYNC B1 ;  /* 0x0000000000017941 */ /* 0x000fea0003800000 */
.L_x_105:
        /* <DEDUP_REMOVED lines=10> */
.L_x_108:
[----:B------:R-:W-:Y:S05]  /*45d0*/  BSYNC B1 ;  /* 0x0000000000017941 */ /* 0x000fea0003800000 */
.L_x_107:
        /* <DEDUP_REMOVED lines=9> */
.L_x_110:
[----:B------:R-:W-:Y:S05]  /*4670*/  BSYNC B1 ;  /* 0x0000000000017941 */ /* 0x000fea0003800000 */
.L_x_109:
        /* <DEDUP_REMOVED lines=9> */
.L_x_112:
[----:B------:R-:W-:Y:S05]  /*4710*/  BSYNC B1 ;  /* 0x0000000000017941 */ /* 0x000fea0003800000 */
.L_x_111:
        /* <DEDUP_REMOVED lines=10> */
.L_x_114:
[----:B------:R-:W-:Y:S05]  /*47c0*/  BSYNC B1 ;  /* 0x0000000000017941 */ /* 0x000fea0003800000 */
.L_x_113:
        /* <DEDUP_REMOVED lines=10> */
.L_x_116:
[----:B------:R-:W-:Y:S05]  /*4870*/  BSYNC B1 ;  /* 0x0000000000017941 */ /* 0x000fea0003800000 */
.L_x_115:
        /* <DEDUP_REMOVED lines=9> */
.L_x_118:
[----:B------:R-:W-:Y:S05]  /*4910*/  BSYNC B1 ;  /* 0x0000000000017941 */ /* 0x000fea0003800000 */
.L_x_117:
        /* <DEDUP_REMOVED lines=9> */
.L_x_120:
[----:B------:R-:W-:Y:S05]  /*49b0*/  BSYNC B1 ;  /* 0x0000000000017941 */ /* 0x000fea0003800000 */
.L_x_119:
        /* <DEDUP_REMOVED lines=10> */
.L_x_122:
[----:B------:R-:W-:Y:S05]  /*4a60*/  BSYNC B1 ;  /* 0x0000000000017941 */ /* 0x000fea0003800000 */
.L_x_121:
        /* <DEDUP_REMOVED lines=10> */
.L_x_124:
[----:B------:R-:W-:Y:S05]  /*4b10*/  BSYNC B1 ;  /* 0x0000000000017941 */ /* 0x000fea0003800000 */
.L_x_123:
        /* <DEDUP_REMOVED lines=9> */
.L_x_126:
[----:B------:R-:W-:Y:S05]  /*4bb0*/  BSYNC B1 ;  /* 0x0000000000017941 */ /* 0x000fea0003800000 */
.L_x_125:
        /* <DEDUP_REMOVED lines=9> */
.L_x_128:
[----:B------:R-:W-:Y:S05]  /*4c50*/  BSYNC B1 ;  /* 0x0000000000017941 */ /* 0x000fea0003800000 */
.L_x_127:
        /* <DEDUP_REMOVED lines=10> */
.L_x_130:
[----:B------:R-:W-:Y:S05]  /*4d00*/  BSYNC B1 ;  /* 0x0000000000017941 */ /* 0x000fea0003800000 */
.L_x_129:
        /* <DEDUP_REMOVED lines=10> */
.L_x_132:
[----:B------:R-:W-:Y:S05]  /*4db0*/  BSYNC B1 ;  /* 0x0000000000017941 */ /* 0x000fea0003800000 */
.L_x_131:
        /* <DEDUP_REMOVED lines=9> */
.L_x_134:
[----:B------:R-:W-:Y:S05]  /*4e50*/  BSYNC B1 ;  /* 0x0000000000017941 */ /* 0x000fea0003800000 */
.L_x_133:
        /* <DEDUP_REMOVED lines=9> */
.L_x_136:
[----:B------:R-:W-:Y:S05]  /*4ef0*/  BSYNC B1 ;  /* 0x0000000000017941 */ /* 0x000fea0003800000 */
.L_x_135:
        /* <DEDUP_REMOVED lines=10> */
.L_x_138:
[----:B------:R-:W-:Y:S05]  /*4fa0*/  BSYNC B1 ;  /* 0x0000000000017941 */ /* 0x000fea0003800000 */
.L_x_137:
        /* <DEDUP_REMOVED lines=10> */
.L_x_140:
[----:B------:R-:W-:Y:S05]  /*5050*/  BSYNC B1 ;  /* 0x0000000000017941 */ /* 0x000fea0003800000 */
.L_x_139:
        /* <DEDUP_REMOVED lines=9> */
.L_x_142:
[----:B------:R-:W-:Y:S05]  /*50f0*/  BSYNC B1 ;  /* 0x0000000000017941 */ /* 0x000fea0003800000 */
.L_x_141:
        /* <DEDUP_REMOVED lines=9> */
.L_x_144:
[----:B------:R-:W-:Y:S05]  /*5190*/  BSYNC B1 ;  /* 0x0000000000017941 */ /* 0x000fea0003800000 */
.L_x_143:
        /* <DEDUP_REMOVED lines=10> */
.L_x_146:
[----:B------:R-:W-:Y:S05]  /*5240*/  BSYNC B1 ;  /* 0x0000000000017941 */ /* 0x000fea0003800000 */
.L_x_145:
        /* <DEDUP_REMOVED lines=10> */
.L_x_148:
[----:B------:R-:W-:Y:S05]  /*52f0*/  BSYNC B1 ;  /* 0x0000000000017941 */ /* 0x000fea0003800000 */
.L_x_147:
        /* <DEDUP_REMOVED lines=9> */
.L_x_150:
[----:B------:R-:W-:Y:S05]  /*5390*/  BSYNC B1 ;  /* 0x0000000000017941 */ /* 0x000fea0003800000 */
.L_x_149:
        /* <DEDUP_REMOVED lines=9> */
.L_x_152:
[----:B------:R-:W-:Y:S05]  /*5430*/  BSYNC B1 ;  /* 0x0000000000017941 */ /* 0x000fea0003800000 */
.L_x_151:
        /* <DEDUP_REMOVED lines=10> */
.L_x_154:
[----:B------:R-:W-:Y:S05]  /*54e0*/  BSYNC B1 ;  /* 0x0000000000017941 */ /* 0x000fea0003800000 */
.L_x_153:
        /* <DEDUP_REMOVED lines=10> */
.L_x_156:
[----:B------:R-:W-:Y:S05]  /*5590*/  BSYNC B1 ;  /* 0x0000000000017941 */ /* 0x000fea0003800000 */
.L_x_155:
        /* <DEDUP_REMOVED lines=9> */
.L_x_158:
[----:B------:R-:W-:Y:S05]  /*5630*/  BSYNC B1 ;  /* 0x0000000000017941 */ /* 0x000fea0003800000 */
.L_x_157:
        /* <DEDUP_REMOVED lines=9> */
.L_x_160:
[----:B------:R-:W-:Y:S05]  /*56d0*/  BSYNC B1 ;  /* 0x0000000000017941 */ /* 0x000fea0003800000 */
.L_x_159:
        /* <DEDUP_REMOVED lines=10> */
.L_x_162:
[----:B------:R-:W-:Y:S05]  /*5780*/  BSYNC B1 ;  /* 0x0000000000017941 */ /* 0x000fea0003800000 */
.L_x_161:
        /* <DEDUP_REMOVED lines=10> */
.L_x_164:
[----:B------:R-:W-:Y:S05]  /*5830*/  BSYNC B1 ;  /* 0x0000000000017941 */ /* 0x000fea0003800000 */
.L_x_163:
        /* <DEDUP_REMOVED lines=9> */
.L_x_166:
[----:B------:R-:W-:Y:S05]  /*58d0*/  BSYNC B1 ;  /* 0x0000000000017941 */ /* 0x000fea0003800000 */
.L_x_165:
        /* <DEDUP_REMOVED lines=9> */
.L_x_168:
[----:B------:R-:W-:Y:S05]  /*5970*/  BSYNC B1 ;  /* 0x0000000000017941 */ /* 0x000fea0003800000 */
.L_x_167:
        /* <DEDUP_REMOVED lines=10> */
.L_x_170:
[----:B------:R-:W-:Y:S05]  /*5a20*/  BSYNC B1 ;  /* 0x0000000000017941 */ /* 0x000fea0003800000 */
.L_x_169:
        /* <DEDUP_REMOVED lines=10> */
.L_x_172:
[----:B------:R-:W-:Y:S05]  /*5ad0*/  BSYNC B1 ;  /* 0x0000000000017941 */ /* 0x000fea0003800000 */
.L_x_171:
        /* <DEDUP_REMOVED lines=9> */
.L_x_174:
[----:B------:R-:W-:Y:S05]  /*5b70*/  BSYNC B1 ;  /* 0x0000000000017941 */ /* 0x000fea0003800000 */
.L_x_173:
        /* <DEDUP_REMOVED lines=9> */
.L_x_176:
[----:B------:R-:W-:Y:S05]  /*5c10*/  BSYNC B1 ;  /* 0x0000000000017941 */ /* 0x000fea0003800000 */
.L_x_175:
        /* <DEDUP_REMOVED lines=10> */
.L_x_178:
[----:B------:R-:W-:Y:S05]  /*5cc0*/  BSYNC B1 ;  /* 0x0000000000017941 */ /* 0x000fea0003800000 */
.L_x_177:
        /* <DEDUP_REMOVED lines=10> */
.L_x_180:
[----:B------:R-:W-:Y:S05]  /*5d70*/  BSYNC B1 ;  /* 0x0000000000017941 */ /* 0x000fea0003800000 */
.L_x_179:
        /* <DEDUP_REMOVED lines=9> */
.L_x_182:
[----:B------:R-:W-:Y:S05]  /*5e10*/  BSYNC B1 ;  /* 0x0000000000017941 */ /* 0x000fea0003800000 */
.L_x_181:
        /* <DEDUP_REMOVED lines=9> */
.L_x_184:
[----:B------:R-:W-:Y:S05]  /*5eb0*/  BSYNC B1 ;  /* 0x0000000000017941 */ /* 0x000fea0003800000 */
.L_x_183:
        /* <DEDUP_REMOVED lines=10> */
.L_x_186:
[----:B------:R-:W-:Y:S05]  /*5f60*/  BSYNC B1 ;  /* 0x0000000000017941 */ /* 0x000fea0003800000 */
.L_x_185:
        /* <DEDUP_REMOVED lines=10> */
.L_x_188:
[----:B------:R-:W-:Y:S05]  /*6010*/  BSYNC B1 ;  /* 0x0000000000017941 */ /* 0x000fea0003800000 */
.L_x_187:
        /* <DEDUP_REMOVED lines=9> */
.L_x_190:
[----:B------:R-:W-:Y:S05]  /*60b0*/  BSYNC B1 ;  /* 0x0000000000017941 */ /* 0x000fea0003800000 */
.L_x_189:
        /* <DEDUP_REMOVED lines=9> */
.L_x_192:
[----:B------:R-:W-:Y:S05]  /*6150*/  BSYNC B1 ;  /* 0x0000000000017941 */ /* 0x000fea0003800000 */
.L_x_191:
        /* <DEDUP_REMOVED lines=10> */
.L_x_194:
[----:B------:R-:W-:Y:S05]  /*6200*/  BSYNC B1 ;  /* 0x0000000000017941 */ /* 0x000fea0003800000 */
.L_x_193:
        /* <DEDUP_REMOVED lines=10> */
.L_x_196:
[----:B------:R-:W-:Y:S05]  /*62b0*/  BSYNC B1 ;  /* 0x0000000000017941 */ /* 0x000fea0003800000 */
.L_x_195:
        /* <DEDUP_REMOVED lines=9> */
.L_x_198:
[----:B------:R-:W-:Y:S05]  /*6350*/  BSYNC B1 ;  /* 0x0000000000017941 */ /* 0x000fea0003800000 */
.L_x_197:
        /* <DEDUP_REMOVED lines=9> */
.L_x_200:
[----:B------:R-:W-:Y:S05]  /*63f0*/  BSYNC B1 ;  /* 0x0000000000017941 */ /* 0x000fea0003800000 */
.L_x_199:
        /* <DEDUP_REMOVED lines=10> */
.L_x_202:
[----:B------:R-:W-:Y:S05]  /*64a0*/  BSYNC B1 ;  /* 0x0000000000017941 */ /* 0x000fea0003800000 */
.L_x_201:
        /* <DEDUP_REMOVED lines=10> */
.L_x_204:
[----:B------:R-:W-:Y:S05]  /*6550*/  BSYNC B1 ;  /* 0x0000000000017941 */ /* 0x000fea0003800000 */
.L_x_203:
        /* <DEDUP_REMOVED lines=9> */
.L_x_206:
[----:B------:R-:W-:Y:S05]  /*65f0*/  BSYNC B1 ;  /* 0x0000000000017941 */ /* 0x000fea0003800000 */
.L_x_205:
        /* <DEDUP_REMOVED lines=9> */
.L_x_208:
[----:B------:R-:W-:Y:S05]  /*6690*/  BSYNC B1 ;  /* 0x0000000000017941 */ /* 0x000fea0003800000 */
.L_x_207:
        /* <DEDUP_REMOVED lines=10> */
.L_x_210:
[----:B------:R-:W-:Y:S05]  /*6740*/  BSYNC B1 ;  /* 0x0000000000017941 */ /* 0x000fea0003800000 */
.L_x_209:
        /* <DEDUP_REMOVED lines=10> */
.L_x_212:
[----:B------:R-:W-:Y:S05]  /*67f0*/  BSYNC B1 ;  /* 0x0000000000017941 */ /* 0x000fea0003800000 */
.L_x_211:
        /* <DEDUP_REMOVED lines=9> */
.L_x_214:
[----:B------:R-:W-:Y:S05]  /*6890*/  BSYNC B1 ;  /* 0x0000000000017941 */ /* 0x000fea0003800000 */
.L_x_213:
        /* <DEDUP_REMOVED lines=9> */
.L_x_216:
[----:B------:R-:W-:Y:S05]  /*6930*/  BSYNC B1 ;  /* 0x0000000000017941 */ /* 0x000fea0003800000 */
.L_x_215:
        /* <DEDUP_REMOVED lines=10> */
.L_x_218:
[----:B------:R-:W-:Y:S05]  /*69e0*/  BSYNC B1 ;  /* 0x0000000000017941 */ /* 0x000fea0003800000 */
.L_x_217:
        /* <DEDUP_REMOVED lines=10> */
.L_x_220:
[----:B------:R-:W-:Y:S05]  /*6a90*/  BSYNC B1 ;  /* 0x0000000000017941 */ /* 0x000fea0003800000 */
.L_x_219:
        /* <DEDUP_REMOVED lines=9> */
.L_x_222:
[----:B------:R-:W-:Y:S05]  /*6b30*/  BSYNC B1 ;  /* 0x0000000000017941 */ /* 0x000fea0003800000 */
.L_x_221:
        /* <DEDUP_REMOVED lines=9> */
.L_x_224:
[----:B------:R-:W-:Y:S05]  /*6bd0*/  BSYNC B1 ;  /* 0x0000000000017941 */ /* 0x000fea0003800000 */
.L_x_223:
        /* <DEDUP_REMOVED lines=10> */
.L_x_226:
[----:B------:R-:W-:Y:S05]  /*6c80*/  BSYNC B1 ;  /* 0x0000000000017941 */ /* 0x000fea0003800000 */
.L_x_225:
        /* <DEDUP_REMOVED lines=10> */
.L_x_228:
[----:B------:R-:W-:Y:S05]  /*6d30*/  BSYNC B1 ;  /* 0x0000000000017941 */ /* 0x000fea0003800000 */
.L_x_227:
        /* <DEDUP_REMOVED lines=9> */
.L_x_230:
[----:B------:R-:W-:Y:S05]  /*6dd0*/  BSYNC B1 ;  /* 0x0000000000017941 */ /* 0x000fea0003800000 */
.L_x_229:
        /* <DEDUP_REMOVED lines=9> */
.L_x_232:
[----:B------:R-:W-:Y:S05]  /*6e70*/  BSYNC B1 ;  /* 0x0000000000017941 */ /* 0x000fea0003800000 */
.L_x_231:
        /* <DEDUP_REMOVED lines=10> */
.L_x_234:
[----:B------:R-:W-:Y:S05]  /*6f20*/  BSYNC B1 ;  /* 0x0000000000017941 */ /* 0x000fea0003800000 */
.L_x_233:
        /* <DEDUP_REMOVED lines=10> */
.L_x_236:
[----:B------:R-:W-:Y:S05]  /*6fd0*/  BSYNC B1 ;  /* 0x0000000000017941 */ /* 0x000fea0003800000 */
.L_x_235:
        /* <DEDUP_REMOVED lines=9> */
.L_x_238:
[----:B------:R-:W-:Y:S05]  /*7070*/  BSYNC B1 ;  /* 0x0000000000017941 */ /* 0x000fea0003800000 */
.L_x_237:
        /* <DEDUP_REMOVED lines=9> */
.L_x_240:
[----:B------:R-:W-:Y:S05]  /*7110*/  BSYNC B1 ;  /* 0x0000000000017941 */ /* 0x000fea0003800000 */
.L_x_239:
        /* <DEDUP_REMOVED lines=10> */
.L_x_242:
[----:B------:R-:W-:Y:S05]  /*71c0*/  BSYNC B1 ;  /* 0x0000000000017941 */ /* 0x000fea0003800000 */
.L_x_241:
        /* <DEDUP_REMOVED lines=10> */
.L_x_244:
[----:B------:R-:W-:Y:S05]  /*7270*/  BSYNC B1 ;  /* 0x0000000000017941 */ /* 0x000fea0003800000 */
.L_x_243:
        /* <DEDUP_REMOVED lines=9> */
.L_x_246:
[----:B------:R-:W-:Y:S05]  /*7310*/  BSYNC B1 ;  /* 0x0000000000017941 */ /* 0x000fea0003800000 */
.L_x_245:
        /* <DEDUP_REMOVED lines=9> */
.L_x_248:
[----:B------:R-:W-:Y:S05]  /*73b0*/  BSYNC B1 ;  /* 0x0000000000017941 */ /* 0x000fea0003800000 */
.L_x_247:
        /* <DEDUP_REMOVED lines=10> */
.L_x_250:
[----:B------:R-:W-:Y:S05]  /*7460*/  BSYNC B1 ;  /* 0x0000000000017941 */ /* 0x000fea0003800000 */
.L_x_249:
        /* <DEDUP_REMOVED lines=10> */
.L_x_252:
[----:B------:R-:W-:Y:S05]  /*7510*/  BSYNC B1 ;  /* 0x0000000000017941 */ /* 0x000fea0003800000 */
.L_x_251:
        /* <DEDUP_REMOVED lines=9> */
.L_x_254:
[----:B------:R-:W-:Y:S05]  /*75b0*/  BSYNC B1 ;  /* 0x0000000000017941 */ /* 0x000fea0003800000 */
.L_x_253:
        /* <DEDUP_REMOVED lines=9> */
.L_x_256:
[----:B------:R-:W-:Y:S05]  /*7650*/  BSYNC B1 ;  /* 0x0000000000017941 */ /* 0x000fea0003800000 */
.L_x_255:
        /* <DEDUP_REMOVED lines=10> */
.L_x_258:
[----:B------:R-:W-:Y:S05]  /*7700*/  BSYNC B1 ;  /* 0x0000000000017941 */ /* 0x000fea0003800000 */
.L_x_257:
        /* <DEDUP_REMOVED lines=10> */
.L_x_260:
[----:B------:R-:W-:Y:S05]  /*77b0*/  BSYNC B1 ;  /* 0x0000000000017941 */ /* 0x000fea0003800000 */
.L_x_259:
        /* <DEDUP_REMOVED lines=9> */
.L_x_262:
[----:B------:R-:W-:Y:S05]  /*7850*/  BSYNC B1 ;  /* 0x0000000000017941 */ /* 0x000fea0003800000 */
.L_x_261:
        /* <DEDUP_REMOVED lines=9> */
.L_x_264:
[----:B------:R-:W-:Y:S05]  /*78f0*/  BSYNC B1 ;  /* 0x0000000000017941 */ /* 0x000fea0003800000 */
.L_x_263:
        /* <DEDUP_REMOVED lines=10> */
.L_x_266:
[----:B------:R-:W-:Y:S05]  /*79a0*/  BSYNC B1 ;  /* 0x0000000000017941 */ /* 0x000fea0003800000 */
.L_x_265:
[----:B0----5:R-:W-:Y:S01]  /*79b0*/  IMAD.U32 R14, R149, 0x10000, RZ ;  /* 0x00010000950e7824 */ /* 0x021fe200078e00ff */
[----:B------:R-:W-:Y:S01]  /*79c0*/  ISETP.GT.AND P0, PT, R8, 0xe9, PT ;  /* 0x000000e90800780c */ /* 0x000fe20003f04270 */
[----:B------:R-:W-:Y:S01]  /*79d0*/  @P2 IMAD.MOV.U32 R8, RZ, RZ, R10 ;  /* 0x000000ffff082224 */ /* 0x000fe200078e000a */
[----:B------:R-:W-:Y:S01]  /*79e0*/  BSSY B1, `(.L_x_267) ;  /* 0x000000a000017945 */ /* 0x000fe20003800000 */
[----:B------:R-:W-:Y:S01]  /*79f0*/  FMUL R9, R14, R145 ;  /* 0x000000910e097220 */ /* 0x000fe20000400000 */
[----:B------:R-:W-:-:S03]  /*7a00*/  ISETP.GT.AND P3, PT, R3, RZ, P0 ;  /* 0x000000ff0300720c */ /* 0x000fc60000764270 */
[----:B------:R-:W-:-:S05]  /*7a10*/  FFMA R9, R28, R144, R9 ;  /* 0x000000901c097223 */ /* 0x000fca0000000009 */
[----:B------:R-:W-:-:S04]  /*7a20*/  F2FP.BF16.F32.PACK_AB R9, RZ, R9 ;  /* 0x00000009ff09723e */ /* 0x000fc800000010ff */
[----:B------:R-:W-:Y:S01]  /*7a30*/  PRMT R14, R9, 0x7610, R14 ;  /* 0x00007610090e7816 */ /* 0x000fe2000000000e */
[----:B------:R-:W-:-:S05]  /*7a40*/  @P2 IMAD.MOV.U32 R9, RZ, RZ, R11 ;  /* 0x000000ffff092224 */ /* 0x000fca00078e000b */
[----:B------:R0:W-:Y:S01]  /*7a50*/  @P2 STG.E.U16 desc[UR56][R8.64+0x1d0], R14 ;  /* 0x0001d00e08002986 */ /* 0x0001e2000c101538 */
[----:B------:R-:W-:Y:S05]  /*7a60*/  @!P3 BRA `(.L_x_268) ;  /* 0x000000000004b947 */ /* 0x000fea0003800000 */
[----:B------:R0:W5:Y:S02]  /*7a70*/  LDG.E.LTC128B.U16 R149, desc[UR56][R6.64+0x1d2] ;  /* 0x0001d23806957981 */ /* 0x000164000c1e1520 */
.L_x_268:
[----:B------:R-:W-:Y:S05]  /*7a80*/  BSYNC B1 ;  /* 0x0000000000017941 */ /* 0x000fea0003800000 */
.L_x_267:
[----:B01-345:R-:W-:Y:S01]  /*7a90*/  IMAD.U32 R6, R149, 0x10000, RZ ;  /* 0x0001000095067824 */ /* 0x03bfe200078e00ff */
        /* <DEDUP_REMOVED lines=8> */
.L_x_270:
[----:B------:R-:W-:Y:S05]  /*7b20*/  BSYNC B1 ;  /* 0x0000000000017941 */ /* 0x000fea0003800000 */
.L_x_269:
[----:B0----5:R-:W-:Y:S01]  /*7b30*/  IMAD.U32 R6, R149, 0x10000, RZ ;  /* 0x0001000095067824 */ /* 0x021fe200078e00ff */
[----:B------:R-:W-:Y:S01]  /*7b40*/  ISETP.GT.AND P0, PT, R3, 0x8, P0 ;  /* 0x000000080300780c */ /* 0x000fe20000704270 */
[----:B------:R-:W-:Y:S02]  /*7b50*/  BSSY B1, `(.L_x_271) ;  /* 0x000000a000017945 */ /* 0x000fe40003800000 */
[----:B------:R-:W-:Y:S01]  /*7b60*/  FMUL R7, R6, R145 ;  /* 0x0000009106077220 */ /* 0x000fe20000400000 */
[----:B------:R-:W-:-:S03]  /*7b70*/  @P1 IMAD.MOV.U32 R6, RZ, RZ, R12 ;  /* 0x000000ffff061224 */ /* 0x000fc600078e000c */
[----:B------:R-:W-:-:S05]  /*7b80*/  FFMA R7, R30, R144, R7 ;  /* 0x000000901e077223 */ /* 0x000fca0000000007 */
[----:B------:R-:W-:-:S04]  /*7b90*/  F2FP.BF16.F32.PACK_AB R7, RZ, R7 ;  /* 0x00000007ff07723e */ /* 0x000fc800000010ff */
[----:B------:R-:W-:Y:S01]  /*7ba0*/  PRMT R8, R7, 0x7610, R8 ;  /* 0x0000761007087816 */ /* 0x000fe20000000008 */
[----:B------:R-:W-:-:S05]  /*7bb0*/  @P1 IMAD.MOV.U32 R7, RZ, RZ, R13 ;  /* 0x000000ffff071224 */ /* 0x000fca00078e000d */
[----:B------:R0:W-:Y:S01]  /*7bc0*/  @P1 STG.E.U16 desc[UR56][R6.64+0x1d0], R8 ;  /* 0x0001d00806001986 */ /* 0x0001e2000c101538 */
[----:B------:R-:W-:Y:S05]  /*7bd0*/  @!P0 BRA `(.L_x_272) ;  /* 0x0000000000048947 */ /* 0x000fea0003800000 */
[----:B------:R3:W5:Y:S02]  /*7be0*/  LDG.E.LTC128B.U16 R149, desc[UR56][R4.64+0x1d2] ;  /* 0x0001d23804957981 */ /* 0x000764000c1e1520 */
.L_x_272:
[----:B------:R-:W-:Y:S05]  /*7bf0*/  BSYNC B1 ;  /* 0x0000000000017941 */ /* 0x000fea0003800000 */
.L_x_271:
[----:B------:R-:W-:Y:S05]  /*7c00*/  @!P0 BRA `(.L_x_273) ;  /* 0x0000002800708947 */ /* 0x000fea0003800000 */
[----:B-123-5:R-:W-:-:S04]  /*7c10*/  IMAD.U32 R4, R149, 0x10000, RZ ;  /* 0x0001000095047824 */ /* 0x02efc800078e00ff */
[----:B------:R-:W-:-:S04]  /*7c20*/  FMUL R4, R4, R145 ;  /* 0x0000009104047220 */ /* 0x000fc80000400000 */
[----:B------:R-:W-:-:S05]  /*7c30*/  FFMA R4, R31, R144, R4 ;  /* 0x000000901f047223 */ /* 0x000fca0000000004 */
[----:B------:R-:W-:-:S05]  /*7c40*/  F2FP.BF16.F32.PACK_AB R4, RZ, R4 ;  /* 0x00000004ff04723e */ /* 0x000fca00000010ff */
[----:B------:R4:W-:Y:S01]  /*7c50*/  STG.E.U16 desc[UR56][R12.64+0x1d2], R4 ;  /* 0x0001d2040c007986 */ /* 0x0009e2000c101538 */
[----:B------:R-:W-:Y:S05]  /*7c60*/  BRA `(.L_x_273) ;  /* 0x0000002800587947 */ /* 0x000fea0003800000 */
.L_x_36:
[----:B------:R-:W-:Y:S01]  /*7c70*/  ULDC.64 UR4, c[0x0][0x5c0] ;  /* 0x0001700000047ab9 */ /* 0x000fe20000000a00 */
[----:B------:R-:W-:Y:S01]  /*7c80*/  ISETP.GT.AND P3, PT, R8, 0x1, PT ;  /* 0x000000010800780c */ /* 0x000fe20003f64270 */
[-C--:B------:R-:W-:Y:S01]  /*7c90*/  FMUL R136, R136, R144.reuse ;  /* 0x0000009088887220 */ /* 0x080fe20000400000 */
[----:B------:R-:W-:Y:S01]  /*7ca0*/  LEA R10, P0, R6, UR4, 0x1 ;  /* 0x00000004060a7c11 */ /* 0x000fe2000f8008ff */
[-C--:B------:R-:W-:Y:S01]  /*7cb0*/  FMUL R137, R137, R144.reuse ;  /* 0x0000009089897220 */ /* 0x080fe20000400000 */
[----:B------:R-:W-:Y:S01]  /*7cc0*/  SHF.L.U64.HI R5, R4, 0x4, R5 ;  /* 0x0000000404057819 */ /* 0x000fe20000010205 */
[-C--:B------:R-:W-:Y:S01]  /*7cd0*/  FMUL R138, R138, R144.reuse ;  /* 0x000000908a8a7220 */ /* 0x080fe20000400000 */
[----:B------:R-:W-:Y:S01]  /*7ce0*/  LEA.HI.X R11, R6, UR5, R9, 0x1, P0 ;  /* 0x00000005060b7c11 */ /* 0x000fe200080f0c09 */
[-C--:B------:R-:W-:Y:S01]  /*7cf0*/  FMUL R139, R139, R144.reuse ;  /* 0x000000908b8b7220 */ /* 0x080fe20000400000 */
[----:B------:R-:W-:Y:S01]  /*7d00*/  ISETP.GT.AND P0, PT, R3, RZ, P3 ;  /* 0x000000ff0300720c */ /* 0x000fe20001f04270 */
[----:B------:R-:W-:Y:S01]  /*7d10*/  FMUL R140, R140, R144 ;  /* 0x000000908c8c7220 */ /* 0x000fe20000400000 */
[----:B------:R-:W-:Y:S01]  /*7d20*/  F2FP.BF16.F32.PACK_AB R136, RZ, R136 ;  /* 0x00000088ff88723e */ /* 0x000fe200000010ff */
[-C--:B------:R-:W-:Y:S01]  /*7d30*/  FMUL R141, R141, R144.reuse ;  /* 0x000000908d8d7220 */ /* 0x080fe20000400000 */
[----:B------:R-:W-:Y:S01]  /*7d40*/  F2FP.BF16.F32.PACK_AB R137, RZ, R137 ;  /* 0x00000089ff89723e */ /* 0x000fe200000010ff */
[----:B------:R-:W-:Y:S01]  /*7d50*/  FMUL R142, R142, R144 ;  /* 0x000000908e8e7220 */ /* 0x000fe20000400000 */
[----:B------:R-:W-:Y:S01]  /*7d60*/  LEA R4, P4, R4, R10, 0x4 ;  /* 0x0000000a04047211 */ /* 0x000fe200078820ff */
[----:B------:R-:W-:Y:S01]  /*7d70*/  @P2 STG.E.U16 desc[UR56][R10.64], R136 ;  /* 0x000000880a002986 */ /* 0x000fe2000c101538 */
[----:B------:R-:W-:Y:S01]  /*7d80*/  ISETP.GT.AND P2, PT, R8, 0x8, PT ;  /* 0x000000080800780c */ /* 0x000fe20003f44270 */
[----:B------:R-:W-:Y:S01]  /*7d90*/  FMUL R143, R143, R144 ;  /* 0x000000908f8f7220 */ /* 0x000fe20000400000 */
[----:B------:R-:W-:Y:S01]  /*7da0*/  ISETP.GT.AND P1, PT, R3, 0x8, P1 ;  /* 0x000000080300780c */ /* 0x000fe20000f24270 */
[--C-:B------:R-:W-:Y:S01]  /*7db0*/  IMAD.X R5, R5, 0x1, R11.reuse, P4 ;  /* 0x0000000105057824 */ /* 0x100fe200020e060b */
[C---:B------:R-:W-:Y:S01]  /*7dc0*/  ISETP.GT.AND P5, PT, R3.reuse, RZ, P2 ;  /* 0x000000ff0300720c */ /* 0x040fe200017a4270 */
[--C-:B------:R-:W-:Y:S01]  /*7dd0*/  @P0 IMAD.MOV.U32 R6, RZ, RZ, R10.reuse ;  /* 0x000000ffff060224 */ /* 0x100fe200078e000a */
[----:B------:R-:W-:Y:S01]  /*7de0*/  ISETP.GT.AND P3, PT, R3, 0x8, P3 ;  /* 0x000000080300780c */ /* 0x000fe20001f64270 */
[--C-:B------:R-:W-:Y:S01]  /*7df0*/  @P0 IMAD.MOV.U32 R7, RZ, RZ, R11.reuse ;  /* 0x000000ffff070224 */ /* 0x100fe200078e000b */
[----:B------:R-:W-:Y:S01]  /*7e00*/  F2FP.BF16.F32.PACK_AB R138, RZ, R138 ;  /* 0x0000008aff8a723e */ /* 0x000fe200000010ff */
[-C--:B------:R-:W-:Y:S01]  /*7e10*/  FMUL R128, R128, R144.reuse ;  /* 0x0000009080807220 */ /* 0x080fe20000400000 */
[----:B------:R-:W-:Y:S01]  /*7e20*/  F2FP.BF16.F32.PACK_AB R139, RZ, R139 ;  /* 0x0000008bff8b723e */ /* 0x000fe200000010ff */
[-C--:B------:R-:W-:Y:S01]  /*7e30*/  FMUL R129, R129, R144.reuse ;  /* 0x0000009081817220 */ /* 0x080fe20000400000 */
[----:B------:R0:W-:Y:S01]  /*7e40*/  @P0 STG.E.U16 desc[UR56][R6.64+0x2], R137 ;  /* 0x0000028906000986 */ /* 0x0001e2000c101538 */
[----:B------:R-:W-:Y:S01]  /*7e50*/  ISETP.GT.AND P0, PT, R8, 0x9, PT ;  /* 0x000000090800780c */ /* 0x000fe20003f04270 */
[----:B------:R-:W-:Y:S01]  /*7e60*/  FMUL R130, R130, R144 ;  /* 0x0000009082827220 */ /* 0x000fe20000400000 */
[----:B------:R-:W-:Y:S01]  /*7e70*/  F2FP.BF16.F32.PACK_AB R140, RZ, R140 ;  /* 0x0000008cff8c723e */ /* 0x000fe200000010ff */
[----:B------:R-:W-:Y:S01]  /*7e80*/  @P1 STG.E.U16 desc[UR56][R4.64], R138 ;  /* 0x0000008a04001986 */ /* 0x000fe2000c101538 */
[----:B------:R-:W-:Y:S01]  /*7e90*/  ISETP.GT.AND P4, PT, R3, RZ, P0 ;  /* 0x000000ff0300720c */ /* 0x000fe20000784270 */
[-C--:B------:R-:W-:Y:S01]  /*7ea0*/  FMUL R131, R131, R144.reuse ;  /* 0x0000009083837220 */ /* 0x080fe20000400000 */
[----:B------:R-:W-:Y:S01]  /*7eb0*/  ISETP.GT.AND P1, PT, R8, 0x10, PT ;  /* 0x000000100800780c */ /* 0x000fe20003f24270 */
[----:B------:R-:W-:Y:S01]  /*7ec0*/  @P3 STG.E.U16 desc[UR56][R4.64+0x2], R139 ;  /* 0x0000028b04003986 */ /* 0x000fe2000c101538 */
[----:B------:R-:W-:Y:S01]  /*7ed0*/  F2FP.BF16.F32.PACK_AB R141, RZ, R141 ;  /* 0x0000008dff8d723e */ /* 0x000fe200000010ff */
[-C--:B------:R-:W-:Y:S01]  /*7ee0*/  FMUL R132, R132, R144.reuse ;  /* 0x0000009084847220 */ /* 0x080fe20000400000 */
[C---:B------:R-:W-:Y:S01]  /*7ef0*/  ISETP.GT.AND P2, PT, R3.reuse, 0x8, P2 ;  /* 0x000000080300780c */ /* 0x040fe20001744270 */
[--C-:B0-----:R-:W-:Y:S01]  /*7f00*/  @P5 IMAD.MOV.U32 R6, RZ, RZ, R10.reuse ;  /* 0x000000ffff065224 */ /* 0x101fe200078e000a */
[----:B------:R-:W-:Y:S01]  /*7f10*/  ISETP.GT.AND P3, PT, R3, 0x8, P0 ;  /* 0x000000080300780c */ /* 0x000fe20000764270 */
[--C-:B------:R-:W-:Y:S01]  /*7f20*/  @P5 IMAD.MOV.U32 R7, RZ, RZ, R11.reuse ;  /* 0x000000ffff075224 */ /* 0x100fe200078e000b */
[----:B------:R-:W-:Y:S01]  /*7f30*/  ISETP.GT.AND P0, PT, R8, 0x11, PT ;  /* 0x000000110800780c */ /* 0x000fe20003f04270 */
[----:B------:R-:W-:Y:S01]  /*7f40*/  FMUL R133, R133, R144 ;  /* 0x0000009085857220 */ /* 0x000fe20000400000 */
[----:B------:R-:W-:Y:S01]  /*7f50*/  F2FP.BF16.F32.PACK_AB R142, RZ, R142 ;  /* 0x0000008eff8e723e */ /* 0x000fe200000010ff */
[-C--:B------:R-:W-:Y:S01]  /*7f60*/  FMUL R134, R134, R144.reuse ;  /* 0x0000009086867220 */ /* 0x080fe20000400000 */
[----:B------:R0:W-:Y:S01]  /*7f70*/  @P5 STG.E.U16 desc[UR56][R6.64+0x10], R140 ;  /* 0x0000108c06005986 */ /* 0x0001e2000c101538 */
[----:B------:R-:W-:Y:S01]  /*7f80*/  ISETP.GT.AND P5, PT, R3, RZ, P1 ;  /* 0x000000ff0300720c */ /* 0x000fe20000fa4270 */
[-C--:B------:R-:W-:Y:S01]  /*7f90*/  FMUL R135, R135, R144.reuse ;  /* 0x0000009087877220 */ /* 0x080fe20000400000 */
[----:B------:R-:W-:Y:S01]  /*7fa0*/  F2FP.BF16.F32.PACK_AB R143, RZ, R143 ;  /* 0x0000008fff8f723e */ /* 0x000fe200000010ff */
[----:B------:R-:W-:Y:S01]  /*7fb0*/  FMUL R120, R120, R144 ;  /* 0x0000009078787220 */ /* 0x000fe20000400000 */
[----:B------:R-:W-:Y:S01]  /*7fc0*/  F2FP.BF16.F32.PACK_AB R128, RZ, R128 ;  /* 0x00000080ff80723e */ /* 0x000fe200000010ff */
[-C--:B------:R-:W-:Y:S01]  /*7fd0*/  FMUL R121, R121, R144.reuse ;  /* 0x0000009079797220 */ /* 0x080fe20000400000 */
[----:B------:R-:W-:Y:S01]  /*7fe0*/  F2FP.BF16.F32.PACK_AB R129, RZ, R129 ;  /* 0x00000081ff81723e */ /* 0x000fe200000010ff */
[-C--:B------:R-:W-:Y:S01]  /*7ff0*/  FMUL R122, R122, R144.reuse ;  /* 0x000000907a7a7220 */ /* 0x080fe20000400000 */
[----:B------:R-:W-:Y:S01]  /*8000*/  ISETP.GT.AND P1, PT, R3, 0x8, P1 ;  /* 0x000000080300780c */ /* 0x000fe20000f24270 */
[----:B------:R-:W-:Y:S01]  /*8010*/  FMUL R123, R123, R144 ;  /* 0x000000907b7b7220 */ /* 0x000fe20000400000 */
[----:B------:R-:W-:Y:S01]  /*8020*/  F2FP.BF16.F32.PACK_AB R130, RZ, R130 ;  /* 0x00000082ff82723e */ /* 0x000fe200000010ff */
[--C-:B0-----:R-:W-:Y:S01]  /*8030*/  @P4 IMAD.MOV.U32 R6, RZ, RZ, R10.reuse ;  /* 0x000000ffff064224 */ /* 0x101fe200078e000a */
[----:B------:R-:W-:Y:S01]  /*8040*/  F2FP.BF16.F32.PACK_AB R131, RZ, R131 ;  /* 0x00000083ff83723e */ /* 0x000fe200000010ff */
[--C-:B------:R-:W-:Y:S01]  /*8050*/  @P4 IMAD.MOV.U32 R7, RZ, RZ, R11.reuse ;  /* 0x000000ffff074224 */ /* 0x100fe200078e000b */
[----:B------:R-:W-:Y:S01]  /*8060*/  F2FP.BF16.F32.PACK_AB R132, RZ, R132 ;  /* 0x00000084ff84723e */ /* 0x000fe200000010ff */
[-C--:B------:R-:W-:Y:S01]  /*8070*/  FMUL R124, R124, R144.reuse ;  /* 0x000000907c7c7220 */ /* 0x080fe20000400000 */
[----:B------:R-:W-:Y:S01]  /*8080*/  F2FP.BF16.F32.PACK_AB R133, RZ, R133 ;  /* 0x00000085ff85723e */ /* 0x000fe200000010ff */
[-C--:B------:R-:W-:Y:S01]  /*8090*/  FMUL R125, R125, R144.reuse ;  /* 0x000000907d7d7220 */ /* 0x080fe20000400000 */
[----:B------:R0:W-:Y:S01]  /*80a0*/  @P4 STG.E.U16 desc[UR56][R6.64+0x12], R141 ;  /* 0x0000128d06004986 */ /* 0x0001e2000c101538 */
[----:B------:R-:W-:Y:S01]  /*80b0*/  ISETP.GT.AND P4, PT, R3, RZ, P0 ;  /* 0x000000ff0300720c */ /* 0x000fe20000784270 */
[----:B------:R-:W-:Y:S01]  /*80c0*/  FMUL R126, R126, R144 ;  /* 0x000000907e7e7220 */ /* 0x000fe20000400000 */
[----:B------:R-:W-:Y:S01]  /*80d0*/  F2FP.BF16.F32.PACK_AB R134, RZ, R134 ;  /* 0x00000086ff86723e */ /* 0x000fe200000010ff */
[----:B------:R-:W-:Y:S01]  /*80e0*/  @P2 STG.E.U16 desc[UR56][R4.64+0x10], R142 ;  /* 0x0000108e04002986 */ /* 0x000fe2000c101538 */
[----:B------:R-:W-:Y:S01]  /*80f0*/  ISETP.GT.AND P2, PT, R8, 0x18, PT ;  /* 0x000000180800780c */ /* 0x000fe20003f44270 */
[-C--:B------:R-:W-:Y:S01]  /*8100*/  FMUL R127, R127, R144.reuse ;  /* 0x000000907f7f7220 */ /* 0x080fe20000400000 */
[----:B------:R-:W-:Y:S01]  /*8110*/  F2FP.BF16.F32.PACK_AB R135, RZ, R135 ;  /* 0x00000087ff87723e */ /* 0x000fe200000010ff */
[----:B------:R-:W-:Y:S01]  /*8120*/  @P3 STG.E.U16 desc[UR56][R4.64+0x12], R143 ;  /* 0x0000128f04003986 */ /* 0x000fe2000c101538 */
[----:B------:R-:W-:Y:S01]  /*8130*/  ISETP.GT.AND P3, PT, R3, 0x8, P0 ;  /* 0x000000080300780c */ /* 0x000fe20000764270 */
[----:B------:R-:W-:Y:S01]  /*8140*/  FMUL R112, R112, R144 ;  /* 0x0000009070707220 */ /* 0x000fe20000400000 */
[----:B------:R-:W-:Y:S01]  /*8150*/  ISETP.GT.AND P0, PT, R8, 0x19, PT ;  /* 0x000000190800780c */ /* 0x000fe20003f04270 */
[--C-:B0-----:R-:W-:Y:S01]  /*8160*/  @P5 IMAD.MOV.U32 R6, RZ, RZ, R10.reuse ;  /* 0x000000ffff065224 */ /* 0x101fe200078e000a */
[----:B------:R-:W-:Y:S01]  /*8170*/  F2FP.BF16.F32.PACK_AB R120, RZ, R120 ;  /* 0x00000078ff78723e */ /* 0x000fe200000010ff */
[--C-:B------:R-:W-:Y:S01]  /*8180*/  @P5 IMAD.MOV.U32 R7, RZ, RZ, R11.reuse ;  /* 0x000000ffff075224 */ /* 0x100fe200078e000b */
[----:B------:R-:W-:Y:S01]  /*8190*/  F2FP.BF16.F32.PACK_AB R121, RZ, R121 ;  /* 0x00000079ff79723e */ /* 0x000fe200000010ff */
        /* <DEDUP_REMOVED lines=11> */
[----:B------:R-:W-:Y:S01]  /*8250*/  FMUL R118, R118, R144 ;  /* 0x0000009076767220 */ /* 0x000fe20000400000 */
[----:B------:R-:W-:Y:S01]  /*8260*/  F2FP.BF16.F32.PACK_AB R126, RZ, R126 ;  /* 0x0000007eff7e723e */ /* 0x000fe200000010ff */
[----:B------:R-:W-:Y:S01]  /*8270*/  FMUL R119, R119, R144 ;  /* 0x0000009077777220 */ /* 0x000fe20000400000 */
[----:B------:R-:W-:Y:S01]  /*8280*/  F2FP.BF16.F32.PACK_AB R127, RZ, R127 ;  /* 0x0000007fff7f723e */ /* 0x000fe200000010ff */
        /* <DEDUP_REMOVED lines=8> */
[C---:B------:R-:W-:Y:S01]  /*8310*/  ISETP.GT.AND P4, PT, R3.reuse, RZ, P0 ;  /* 0x000000ff0300720c */ /* 0x040fe20000784270 */
[-C--:B------:R-:W-:Y:S01]  /*8320*/  FMUL R106, R106, R144.reuse ;  /* 0x000000906a6a7220 */ /* 0x080fe20000400000 */
[----:B------:R-:W-:Y:S01]  /*8330*/  F2FP.BF16.F32.PACK_AB R115, RZ, R115 ;  /* 0x00000073ff73723e */ /* 0x000fe200000010ff */
[----:B------:R-:W-:Y:S01]  /*8340*/  @P1 STG.E.U16 desc[UR56][R4.64+0x20], R130 ;  /* 0x0000208204001986 */ /* 0x000fe2000c101538 */
[----:B------:R-:W-:Y:S01]  /*8350*/  ISETP.GT.AND P1, PT, R3, 0x8, P2 ;  /* 0x000000080300780c */ /* 0x000fe20001724270 */
[-C--:B------:R-:W-:Y:S01]  /*8360*/  FMUL R107, R107, R144.reuse ;  /* 0x000000906b6b7220 */ /* 0x080fe20000400000 */
[----:B------:R-:W-:Y:S01]  /*8370*/  ISETP.GT.AND P2, PT, R8, 0x20, PT ;  /* 0x000000200800780c */ /* 0x000fe20003f44270 */
        /* <DEDUP_REMOVED lines=251> */
[----:B0-----:R-:W-:Y:S01]  /*9330*/  @P4 IMAD.MOV.U32 R6, RZ, RZ, R10 ;  /* 0x000000ffff064224 */ /* 0x001fe200078e000a */
[----:B------:R-:W-:Y:S01]  /*9340*/  F2FP.BF16.F32.PACK_AB R36, RZ, R36 ;  /* 0x00000024ff24723e */ /* 0x000fe200000010ff */
[----:B------:R-:W-:Y:S01]  /*9350*/  @P4 IMAD.MOV.U32 R7, RZ, RZ, R11 ;  /* 0x000000ffff074224 */ /* 0x000fe200078e000b */
        /* <DEDUP_REMOVED lines=10> */
[----:B------:R-:W-:Y:S01]  /*9400*/  FMUL R31, R31, R144 ;  /* 0x000000901f1f7220 */ /* 0x000fe20000400000 */
[----:B------:R-:W-:Y:S01]  /*9410*/  ISETP.GT.AND P2, PT, R8, 0x58, PT ;  /* 0x000000580800780c */ /* 0x000fe20003f44270 */
[----:B------:R-:W-:Y:S01]  /*9420*/  @P3 STG.E.U16 desc[UR56][R4.64+0x92], R111 ;  /* 0x0000926f04003986 */ /* 0x000fe2000c101538 */
[----:B------:R-:W-:-:S02]  /*9430*/  ISETP.GT.AND P3, PT, R3, 0x8, P0 ;  /* 0x000000080300780c */ /* 0x000fc40000764270 */
[----:B------:R-:W-:Y:S01]  /*9440*/  ISETP.GT.AND P0, PT, R8, 0x59, PT ;  /* 0x000000590800780c */ /* 0x000fe20003f04270 */
[----:B0-----:R-:W-:Y:S01]  /*9450*/  @P5 IMAD.MOV.U32 R6, RZ, RZ, R10 ;  /* 0x000000ffff065224 */ /* 0x001fe200078e000a */
[----:B------:R-:W-:Y:S01]  /*9460*/  F2FP.BF16.F32.PACK_AB R24, RZ, R24 ;  /* 0x00000018ff18723e */ /* 0x000fe200000010ff */
[----:B------:R-:W-:Y:S01]  /*9470*/  @P5 IMAD.MOV.U32 R7, RZ, RZ, R11 ;  /* 0x000000ffff075224 */ /* 0x000fe200078e000b */
[----:B------:R-:W-:Y:S02]  /*9480*/  F2FP.BF16.F32.PACK_AB R25, RZ, R25 ;  /* 0x00000019ff19723e */ /* 0x000fe400000010ff */
[----:B------:R-:W-:Y:S02]  /*9490*/  F2FP.BF16.F32.PACK_AB R26, RZ, R26 ;  /* 0x0000001aff1a723e */ /* 0x000fe400000010ff */
[----:B------:R0:W-:Y:S01]  /*94a0*/  @P5 STG.E.U16 desc[UR56][R6.64+0xa0], R96 ;  /* 0x0000a06006005986 */ /* 0x0001e2000c101538 */
[----:B------:R-:W-:Y:S02]  /*94b0*/  ISETP.GT.AND P5, PT, R3, RZ, P2 ;  /* 0x000000ff0300720c */ /* 0x000fe400017a4270 */
[----:B------:R-:W-:-:S02]  /*94c0*/  F2FP.BF16.F32.PACK_AB R27, RZ, R27 ;  /* 0x0000001bff1b723e */ /* 0x000fc400000010ff */
[----:B------:R-:W-:Y:S02]  /*94d0*/  F2FP.BF16.F32.PACK_AB R28, RZ, R28 ;  /* 0x0000001cff1c723e */ /* 0x000fe400000010ff */
[----:B------:R-:W-:Y:S02]  /*94e0*/  F2FP.BF16.F32.PACK_AB R29, RZ, R29 ;  /* 0x0000001dff1d723e */ /* 0x000fe400000010ff */
[----:B------:R-:W-:Y:S02]  /*94f0*/  F2FP.BF16.F32.PACK_AB R30, RZ, R30 ;  /* 0x0000001eff1e723e */ /* 0x000fe400000010ff */
[----:B------:R-:W-:Y:S01]  /*9500*/  F2FP.BF16.F32.PACK_AB R31, RZ, R31 ;  /* 0x0000001fff1f723e */ /* 0x000fe200000010ff */
[----:B0-----:R-:W-:Y:S02]  /*9510*/  @P4 IMAD.MOV.U32 R6, RZ, RZ, R10 ;  /* 0x000000ffff064224 */ /* 0x001fe400078e000a */
[----:B------:R-:W-:-:S05]  /*9520*/  @P4 IMAD.MOV.U32 R7, RZ, RZ, R11 ;  /* 0x000000ffff074224 */ /* 0x000fca00078e000b */
[----:B------:R0:W-:Y:S01]  /*9530*/  @P4 STG.E.U16 desc[UR56][R6.64+0xa2], R97 ;  /* 0x0000a26106004986 */ /* 0x0001e2000c101538 */
[----:B------:R-:W-:-:S03]  /*9540*/  ISETP.GT.AND P4, PT, R3, RZ, P0 ;  /* 0x000000ff0300720c */ /* 0x000fc60000784270 */
[----:B------:R-:W-:Y:S01]  /*9550*/  @P1 STG.E.U16 desc[UR56][R4.64+0xa0], R98 ;  /* 0x0000a06204001986 */ /* 0x000fe2000c101538 */
[C---:B------:R-:W-:Y:S02]  /*9560*/  ISETP.GT.AND P1, PT, R3.reuse, 0x8, P2 ;  /* 0x000000080300780c */ /* 0x040fe40001724270 */
[C---:B------:R-:W-:Y:S01]  /*9570*/  ISETP.GT.AND P2, PT, R8.reuse, 0x60, PT ;  /* 0x000000600800780c */ /* 0x040fe20003f44270 */
[----:B------:R-:W-:Y:S01]  /*9580*/  @P3 STG.E.U16 desc[UR56][R4.64+0xa2], R99 ;  /* 0x0000a26304003986 */ /* 0x000fe2000c101538 */
[----:B------:R-:W-:Y:S02]  /*9590*/  ISETP.GT.AND P3, PT, R3, 0x8, P0 ;  /* 0x000000080300780c */ /* 0x000fe40000764270 */
[----:B------:R-:W-:Y:S01]  /*95a0*/  ISETP.GT.AND P0, PT, R8, 0x61, PT ;  /* 0x000000610800780c */ /* 0x000fe20003f04270 */
[----:B0-----:R-:W-:Y:S02]  /*95b0*/  @P5 IMAD.MOV.U32 R6, RZ, RZ, R10 ;  /* 0x000000ffff065224 */ /* 0x001fe400078e000a */
[----:B------:R-:W-:-:S05]  /*95c0*/  @P5 IMAD.MOV.U32 R7, RZ, RZ, R11 ;  /* 0x000000ffff075224 */ /* 0x000fca00078e000b */
[----:B------:R0:W-:Y:S01]  /*95d0*/  @P5 STG.E.U16 desc[UR56][R6.64+0xb0], R100 ;  /* 0x0000b06406005986 */ /* 0x0001e2000c101538 */
[----:B------:R-:W-:Y:S01]  /*95e0*/  ISETP.GT.AND P5, PT, R3, RZ, P2 ;  /* 0x000000ff0300720c */ /* 0x000fe200017a4270 */
        /* <DEDUP_REMOVED lines=181> */
[C---:B------:R-:W-:Y:S02]  /*a140*/  ISETP.GT.AND P5, PT, R3.reuse, RZ, P2 ;  /* 0x000000ff0300720c */ /* 0x040fe400017a4270 */
[----:B------:R-:W-:Y:S01]  /*a150*/  ISETP.GT.AND P2, PT, R3, 0x8, P2 ;  /* 0x000000080300780c */ /* 0x000fe20001744270 */
[----:B0-----:R-:W-:Y:S02]  /*a160*/  @P4 IMAD.MOV.U32 R6, RZ, RZ, R10 ;  /* 0x000000ffff064224 */ /* 0x001fe400078e000a */
[----:B------:R-:W-:-:S05]  /*a170*/  @P4 IMAD.MOV.U32 R7, RZ, RZ, R11 ;  /* 0x000000ffff074224 */ /* 0x000fca00078e000b */
[----:B------:R0:W-:Y:S01]  /*a180*/  @P4 STG.E.U16 desc[UR56][R6.64+0x182], R41 ;  /* 0x0001822906004986 */ /* 0x0001e2000c101538 */
[C---:B------:R-:W-:Y:S02]  /*a190*/  ISETP.GT.AND P4, PT, R3.reuse, RZ, P0 ;  /* 0x000000ff0300720c */ /* 0x040fe40000784270 */
[----:B------:R-:W-:Y:S01]  /*a1a0*/  ISETP.GT.AND P0, PT, R3, 0x8, P0 ;  /* 0x000000080300780c */ /* 0x000fe20000704270 */
[----:B------:R-:W-:Y:S01]  /*a1b0*/  @P1 STG.E.U16 desc[UR56][R4.64+0x180], R42 ;  /* 0x0001802a04001986 */ /* 0x000fe2000c101538 */
[----:B------:R-:W-:-:S03]  /*a1c0*/  ISETP.GT.AND P1, PT, R8, 0xd1, PT ;  /* 0x000000d10800780c */ /* 0x000fc60003f24270 */
[----:B------:R-:W-:Y:S01]  /*a1d0*/  @P3 STG.E.U16 desc[UR56][R4.64+0x182], R43 ;  /* 0x0001822b04003986 */ /* 0x000fe2000c101538 */
        /* <DEDUP_REMOVED lines=9> */
[----:B------:R-:W-:Y:S04]  /*a270*/  @P2 STG.E.U16 desc[UR56][R4.64+0x190], R46 ;  /* 0x0001902e04002986 */ /* 0x000fe8000c101538 */
[----:B------:R-:W-:Y:S01]  /*a280*/  @P0 STG.E.U16 desc[UR56][R4.64+0x192], R47 ;  /* 0x0001922f04000986 */ /* 0x000fe2000c101538 */
[----:B------:R-:W-:Y:S01]  /*a290*/  ISETP.GT.AND P0, PT, R3, 0x8, P3 ;  /* 0x000000080300780c */ /* 0x000fe20001f04270 */
[----:B0-----:R-:W-:Y:S02]  /*a2a0*/  @P5 IMAD.MOV.U32 R6, RZ, RZ, R10 ;  /* 0x000000ffff065224 */ /* 0x001fe400078e000a */
[----:B------:R-:W-:-:S05]  /*a2b0*/  @P5 IMAD.MOV.U32 R7, RZ, RZ, R11 ;  /* 0x000000ffff075224 */ /* 0x000fca00078e000b */
[----:B------:R0:W-:Y:S01]  /*a2c0*/  @P5 STG.E.U16 desc[UR56][R6.64+0x1a0], R32 ;  /* 0x0001a02006005986 */ /* 0x0001e2000c101538 */
[----:B------:R-:W-:Y:S02]  /*a2d0*/  ISETP.GT.AND P5, PT, R3, 0x8, P1 ;  /* 0x000000080300780c */ /* 0x000fe40000fa4270 */
[----:B------:R-:W-:-:S04]  /*a2e0*/  ISETP.GT.AND P1, PT, R8, 0xd9, PT ;  /* 0x000000d90800780c */ /* 0x000fc80003f24270 */
[----:B------:R-:W-:Y:S01]  /*a2f0*/  ISETP.GT.AND P3, PT, R3, RZ, P1 ;  /* 0x000000ff0300720c */ /* 0x000fe20000f64270 */
[----:B0-----:R-:W-:Y:S02]  /*a300*/  @P4 IMAD.MOV.U32 R6, RZ, RZ, R10 ;  /* 0x000000ffff064224 */ /* 0x001fe400078e000a */
[----:B------:R-:W-:-:S05]  /*a310*/  @P4 IMAD.MOV.U32 R7, RZ, RZ, R11 ;  /* 0x000000ffff074224 */ /* 0x000fca00078e000b */
[----:B------:R0:W-:Y:S01]  /*a320*/  @P4 STG.E.U16 desc[UR56][R6.64+0x1a2], R33 ;  /* 0x0001a22106004986 */ /* 0x0001e2000c101538 */
[----:B------:R-:W-:-:S03]  /*a330*/  ISETP.GT.AND P4, PT, R8, 0xd8, PT ;  /* 0x000000d80800780c */ /* 0x000fc60003f84270 */
[----:B------:R-:W-:Y:S01]  /*a340*/  @P0 STG.E.U16 desc[UR56][R4.64+0x1a0], R34 ;  /* 0x0001a02204000986 */ /* 0x000fe2000c101538 */
[C---:B------:R-:W-:Y:S02]  /*a350*/  ISETP.GT.AND P2, PT, R3.reuse, RZ, P4 ;  /* 0x000000ff0300720c */ /* 0x040fe40002744270 */
[C---:B------:R-:W-:Y:S01]  /*a360*/  ISETP.GT.AND P4, PT, R3.reuse, 0x8, P4 ;  /* 0x000000080300780c */ /* 0x040fe20002784270 */
[----:B------:R-:W-:Y:S01]  /*a370*/  @P5 STG.E.U16 desc[UR56][R4.64+0x1a2], R35 ;  /* 0x0001a22304005986 */ /* 0x000fe2000c101538 */
[----:B------:R-:W-:Y:S02]  /*a380*/  ISETP.GT.AND P5, PT, R3, 0x8, P1 ;  /* 0x000000080300780c */ /* 0x000fe40000fa4270 */
[C---:B------:R-:W-:Y:S02]  /*a390*/  ISETP.GT.AND P0, PT, R8.reuse, 0xe1, PT ;  /* 0x000000e10800780c */ /* 0x040fe40003f04270 */
[----:B------:R-:W-:-:S05]  /*a3a0*/  ISETP.GT.AND P1, PT, R8, 0xe9, PT ;  /* 0x000000e90800780c */ /* 0x000fca0003f24270 */
[----:B0-----:R-:W-:Y:S02]  /*a3b0*/  @P2 IMAD.MOV.U32 R6, RZ, RZ, R10 ;  /* 0x000000ffff062224 */ /* 0x001fe400078e000a */
[----:B------:R-:W-:-:S05]  /*a3c0*/  @P2 IMAD.MOV.U32 R7, RZ, RZ, R11 ;  /* 0x000000ffff072224 */ /* 0x000fca00078e000b */
[----:B------:R0:W-:Y:S01]  /*a3d0*/  @P2 STG.E.U16 desc[UR56][R6.64+0x1b0], R36 ;  /* 0x0001b02406002986 */ /* 0x0001e2000c101538 */
[----:B------:R-:W-:Y:S01]  /*a3e0*/  ISETP.GT.AND P2, PT, R8, 0xe8, PT ;  /* 0x000000e80800780c */ /* 0x000fe20003f44270 */
        /* <DEDUP_REMOVED lines=8> */
[C---:B------:R-:W-:Y:S02]  /*a470*/  ISETP.GT.AND P5, PT, R3.reuse, RZ, P0 ;  /* 0x000000ff0300720c */ /* 0x040fe400007a4270 */
[----:B------:R-:W-:-:S07]  /*a480*/  ISETP.GT.AND P0, PT, R3, 0x8, P0 ;  /* 0x000000080300780c */ /* 0x000fce0000704270 */
        /* <DEDUP_REMOVED lines=10> */
[----:B------:R-:W-:Y:S04]  /*a530*/  @P3 STG.E.U16 desc[UR56][R4.64+0x1c0], R26 ;  /* 0x0001c01a04003986 */ /* 0x000fe8000c101538 */
[----:B------:R-:W-:Y:S06]  /*a540*/  @P0 STG.E.U16 desc[UR56][R4.64+0x1c2], R27 ;  /* 0x0001c21b04000986 */ /* 0x000fec000c101538 */
[----:B0-----:R-:W-:-:S02]  /*a550*/  @P5 IMAD.MOV.U32 R6, RZ, RZ, R10 ;  /* 0x000000ffff065224 */ /* 0x001fc400078e000a */
[----:B------:R-:W-:-:S05]  /*a560*/  @P5 IMAD.MOV.U32 R7, RZ, RZ, R11 ;  /* 0x000000ffff075224 */ /* 0x000fca00078e000b */
[----:B------:R0:W-:Y:S04]  /*a570*/  @P5 STG.E.U16 desc[UR56][R6.64+0x1d0], R28 ;  /* 0x0001d01c06005986 */ /* 0x0001e8000c101538 */
[----:B------:R1:W-:Y:S04]  /*a580*/  @P4 STG.E.U16 desc[UR56][R10.64+0x1d2], R29 ;  /* 0x0001d21d0a004986 */ /* 0x0003e8000c101538 */
[----:B------:R1:W-:Y:S01]  /*a590*/  @P2 STG.E.U16 desc[UR56][R4.64+0x1d0], R30 ;  /* 0x0001d01e04002986 */ /* 0x0003e2000c101538 */
[----:B0-----:R-:W-:Y:S02]  /*a5a0*/  @P1 IMAD.MOV.U32 R6, RZ, RZ, R4 ;  /* 0x000000ffff061224 */ /* 0x001fe400078e0004 */
[----:B------:R-:W-:-:S05]  /*a5b0*/  @P1 IMAD.MOV.U32 R7, RZ, RZ, R5 ;  /* 0x000000ffff071224 */ /* 0x000fca00078e0005 */
[----:B------:R1:W-:Y:S02]  /*a5c0*/  @P1 STG.E.U16 desc[UR56][R6.64+0x1d2], R31 ;  /* 0x0001d21f06001986 */ /* 0x0003e4000c101538 */
.L_x_273:
[----:B------:R-:W-:Y:S05]  /*a5d0*/  BSYNC B0 ;  /* 0x0000000000007941 */ /* 0x000fea0003800000 */
.L_x_35:
[----:B------:R-:W-:Y:S01]  /*a5e0*/  ULDC UR4, c[0x0][0xc] ;  /* 0x0000030000047ab9 */ /* 0x000fe20000000800 */
[----:B------:R-:W-:Y:S01]  /*a5f0*/  ULDC UR5, c[0x0][0x10] ;  /* 0x0000040000057ab9 */ /* 0x000fe20000000800 */
[----:B------:R-:W0:Y:S01]  /*a600*/  LDC R3, c[0x0][0x14] ;  /* 0x00000500ff037b82 */ /* 0x000e220000000800 */
[----:B------:R-:W-:Y:S01]  /*a610*/  UIMAD.WIDE.U32 UR4, UR4, UR5, URZ ;  /* 0x00000005040472a5 */ /* 0x000fe2000f8e003f */
[----:B-----5:R-:W-:Y:S02]  /*a620*/  IMAD.MOV.U32 R149, RZ, RZ, -0x1 ;  /* 0xffffffffff957424 */ /* 0x020fe400078e00ff */
[----:B------:R-:W-:-:S03]  /*a630*/  IMAD.MOV.U32 R147, RZ, RZ, -0x1 ;  /* 0xffffffffff937424 */ /* 0x000fc600078e00ff */
[----:B0-----:R-:W-:-:S04]  /*a640*/  IMAD.WIDE.U32 R16, R3, UR4, R16 ;  /* 0x0000000403107c25 */ /* 0x001fc8000f8e0010 */
[----:B------:R-:W-:Y:S01]  /*a650*/  IMAD R3, R3, UR5, RZ ;  /* 0x0000000503037c24 */ /* 0x000fe2000f8e02ff */
[----:B------:R-:W-:Y:S02]  /*a660*/  ULDC.64 UR4, c[0x0][0x650] ;  /* 0x0001940000047ab9 */ /* 0x000fe40000000a00 */
[----:B------:R-:W-:Y:S01]  /*a670*/  ISETP.GE.U32.AND P0, PT, R16, UR4, PT ;  /* 0x0000000410007c0c */ /* 0x000fe2000bf06070 */
[--C-:B------:R-:W-:Y:S01]  /*a680*/  IMAD.IADD R17, R17, 0x1, R3.reuse ;  /* 0x0000000111117824 */ /* 0x100fe200078e0203 */
[----:B------:R-:W-:-:S04]  /*a690*/  PRMT R3, RZ, 0x7610, R3 ;  /* 0x00007610ff037816 */ /* 0x000fc80000000003 */
[----:B------:R-:W-:-:S13]  /*a6a0*/  ISETP.GE.U32.AND.EX P0, PT, R17, UR5, PT, P0 ;  /* 0x0000000511007c0c */ /* 0x000fda000bf06100 */
[----:B------:R-:W-:Y:S05]  /*a6b0*/  @P0 BRA `(.L_x_274) ;  /* 0x0000000400640947 */ /* 0x000fea0003800000 */
[----:B----4-:R-:W0:Y:S01]  /*a6c0*/  S2R R12, SR_CTAID.X ;  /* 0x00000000000c7919 */ /* 0x010e220000002500 */
[----:B-1----:R-:W1:Y:S01]  /*a6d0*/  LDC.64 R10, c[0x0][0x628] ;  /* 0x00018a00ff0a7b82 */ /* 0x002e620000000a00 */
[----:B------:R-:W-:Y:S01]  /*a6e0*/  ULDC UR4, c[0x0][0x150] ;  /* 0x0000540000047ab9 */ /* 0x000fe20000000800 */
[----:B------:R-:W-:Y:S01]  /*a6f0*/  IMAD.MOV.U32 R8, RZ, RZ, R16 ;  /* 0x000000ffff087224 */ /* 0x000fe200078e0010 */
[----:B------:R-:W4:Y:S01]  /*a700*/  S2R R24, SR_CTAID.Y ;  /* 0x0000000000187919 */ /* 0x000f220000002600 */
[----:B------:R-:W-:-:S04]  /*a710*/  IMAD.MOV.U32 R9, RZ, RZ, R17 ;  /* 0x000000ffff097224 */ /* 0x000fc800078e0011 */
[----:B------:R-:W2:Y:S08]  /*a720*/  LDC R21, c[0x0][0x144] ;  /* 0x00005100ff157b82 */ /* 0x000eb00000000800 */
[----:B------:R-:W2:Y:S08]  /*a730*/  LDC R0, c[0x0][0x630] ;  /* 0x00018c00ff007b82 */ /* 0x000eb00000000800 */
[----:B------:R-:W2:Y:S01]  /*a740*/  LDC.64 R14, c[0x0][0x620] ;  /* 0x00018800ff0e7b82 */ /* 0x000ea20000000a00 */
[----:B-1----:R-:W-:-:S04]  /*a750*/  ISETP.NE.U32.AND P0, PT, R10, RZ, PT ;  /* 0x000000ff0a00720c */ /* 0x002fc80003f05070 */
[----:B------:R-:W-:Y:S02]  /*a760*/  ISETP.NE.AND.EX P0, PT, R11, RZ, PT, P0 ;  /* 0x000000ff0b00720c */ /* 0x000fe40003f05300 */
[----:B0-----:R-:W-:-:S05]  /*a770*/  I2FP.F32.U32 R3, R12 ;  /* 0x0000000c00037245 */ /* 0x001fca0000201000 */
[----:B------:R-:W-:-:S04]  /*a780*/  FMUL R3, R3, UR4 ;  /* 0x0000000403037c20 */ /* 0x000fc80008400000 */
[----:B------:R0:W1:Y:S02]  /*a790*/  F2I.U32.TRUNC.NTZ R20, R3 ;  /* 0x0000000300147305 */ /* 0x000064000020f000 */
[----:B----4-:R-:W-:Y:S05]  /*a7a0*/  @!P0 BRA `(.L_x_275) ;  /* 0x0000000000288947 */ /* 0x010fea0003800000 */
[----:B0-----:R-:W0:Y:S02]  /*a7b0*/  LDC R3, c[0x0][0x634] ;  /* 0x00018d00ff037b82 */ /* 0x001e240000000800 */
[----:B0-----:R-:W-:-:S05]  /*a7c0*/  IADD3 R3, P0, R16, R3, RZ ;  /* 0x0000000310037210 */ /* 0x001fca0007f1e0ff */
[----:B------:R-:W-:-:S04]  /*a7d0*/  IMAD.X R13, RZ, RZ, R17, P0 ;  /* 0x000000ffff0d7224 */ /* 0x000fc800000e0611 */
[----:B--23--:R-:W-:-:S04]  /*a7e0*/  IMAD.WIDE.U32 R4, R13, R10, RZ ;  /* 0x0000000a0d047225 */ /* 0x00cfc800078e00ff */
[----:B------:R-:W-:-:S04]  /*a7f0*/  IMAD.WIDE.U32 R6, P0, R3, R11, R4 ;  /* 0x0000000b03067225 */ /* 0x000fc80007800004 */
[----:B------:R-:W-:-:S04]  /*a800*/  IMAD.WIDE.U32 R4, R3, R10, RZ ;  /* 0x0000000a03047225 */ /* 0x000fc800078e00ff */
[----:B------:R-:W-:Y:S01]  /*a810*/  IMAD.X R9, RZ, RZ, RZ, P0 ;  /* 0x000000ffff097224 */ /* 0x000fe200000e06ff */
[----:B------:R-:W-:Y:S01]  /*a820*/  IADD3 RZ, P0, R5, R6, RZ ;  /* 0x0000000605ff7210 */ /* 0x000fe20007f1e0ff */
[----:B------:R-:W-:-:S04]  /*a830*/  IMAD.MOV.U32 R8, RZ, RZ, R7 ;  /* 0x000000ffff087224 */ /* 0x000fc800078e0007 */
[----:B------:R-:W-:-:S08]  /*a840*/  IMAD.WIDE.U32.X R8, R13, R11, R8, P0 ;  /* 0x0000000b0d087225 */ /* 0x000fd000000e0408 */
.L_x_275:
[----:B------:R-:W4:Y:S01]  /*a850*/  LDC.64 R28, c[0x0][0x640] ;  /* 0x00019000ff1c7b82 */ /* 0x000f220000000a00 */
[-CC-:B--2---:R-:W-:Y:S01]  /*a860*/  SHF.R.U64 R147, R8, R0.reuse, R9.reuse ;  /* 0x0000000008937219 */ /* 0x184fe20000001209 */
[----:B-1----:R-:W-:Y:S01]  /*a870*/  IMAD.MOV R20, RZ, RZ, -R20 ;  /* 0x000000ffff147224 */ /* 0x002fe200078e0a14 */
[----:B------:R-:W-:Y:S01]  /*a880*/  SHF.R.U32.HI R0, RZ, R0, R9 ;  /* 0x00000000ff007219 */ /* 0x000fe20000011609 */
[----:B------:R-:W-:Y:S01]  /*a890*/  ULDC UR4, c[0x0][0x154] ;  /* 0x0000550000047ab9 */ /* 0x000fe20000000800 */
[----:B0-----:R-:W-:Y:S01]  /*a8a0*/  IADD3 R3, P0, RZ, -R147, RZ ;  /* 0x80000093ff037210 */ /* 0x001fe20007f1e0ff */
[----:B------:R-:W-:Y:S02]  /*a8b0*/  IMAD R21, R21, R20, R12 ;  /* 0x0000001415157224 */ /* 0x000fe400078e020c */
[----:B------:R-:W0:Y:S01]  /*a8c0*/  LDC R6, c[0x0][0x618] ;  /* 0x00018600ff067b82 */ /* 0x000e220000000800 */
[----:B------:R-:W-:Y:S02]  /*a8d0*/  IMAD.MOV.U32 R7, RZ, RZ, 0x1 ;  /* 0x00000001ff077424 */ /* 0x000fe400078e00ff */
[----:B---3--:R-:W-:-:S04]  /*a8e0*/  IMAD.X R5, RZ, RZ, ~R0, P0 ;  /* 0x000000ffff057224 */ /* 0x008fc800000e0e00 */
[-C--:B------:R-:W-:Y:S01]  /*a8f0*/  IMAD R0, R5, R14.reuse, RZ ;  /* 0x0000000e05007224 */ /* 0x080fe200078e02ff */
[----:B------:R-:W1:Y:S01]  /*a900*/  LDC R8, c[0x0][0x608] ;  /* 0x00018200ff087b82 */ /* 0x000e620000000800 */
[----:B------:R-:W-:-:S04]  /*a910*/  IMAD.WIDE.U32 R4, R3, R14, R16 ;  /* 0x0000000e03047225 */ /* 0x000fc800078e0010 */
[----:B------:R-:W-:Y:S01]  /*a920*/  IMAD R3, R3, R15, R0 ;  /* 0x0000000f03037224 */ /* 0x000fe200078e0200 */
[----:B------:R-:W-:Y:S02]  /*a930*/  I2FP.F32.U32 R0, R24 ;  /* 0x0000001800007245 */ /* 0x000fe40000201000 */
[----:B------:R-:W2:Y:S01]  /*a940*/  LDC R26, c[0x0][0x658] ;  /* 0x00019600ff1a7b82 */ /* 0x000ea20000000800 */
[----:B------:R-:W-:Y:S01]  /*a950*/  IMAD.IADD R3, R5, 0x1, R3 ;  /* 0x0000000105037824 */ /* 0x000fe200078e0203 */
[----:B----4-:R-:W-:Y:S01]  /*a960*/  ISETP.NE.U32.AND P0, PT, R28, RZ, PT ;  /* 0x000000ff1c00720c */ /* 0x010fe20003f05070 */
[----:B------:R-:W-:Y:S01]  /*a970*/  FMUL R0, R0, UR4 ;  /* 0x0000000400007c20 */ /* 0x000fe20008400000 */
[----:B------:R-:W-:Y:S02]  /*a980*/  IMAD.MOV.U32 R5, RZ, RZ, -0x1 ;  /* 0xffffffffff057424 */ /* 0x000fe400078e00ff */
[----:B------:R-:W-:Y:S01]  /*a990*/  ISETP.NE.AND.EX P0, PT, R29, RZ, PT, P0 ;  /* 0x000000ff1d00720c */ /* 0x000fe20003f05300 */
[----:B------:R3:W4:Y:S01]  /*a9a0*/  F2I.U32.TRUNC.NTZ R13, R0 ;  /* 0x00000000000d7305 */ /* 0x000722000020f000 */
[----:B------:R-:W3:Y:S01]  /*a9b0*/  LDC R15, c[0x0][0x148] ;  /* 0x00005200ff0f7b82 */ /* 0x000ee20000000800 */
[----:B0-----:R-:W-:-:S02]  /*a9c0*/  SHF.R.U64 R12, R4, R6, R3 ;  /* 0x00000006040c7219 */ /* 0x001fc40000001203 */
[----:B------:R-:W-:-:S05]  /*a9d0*/  SHF.R.U32.HI R3, RZ, R6, R3 ;  /* 0x00000006ff037219 */ /* 0x000fca0000011603 */
[----:B------:R-:W0:Y:S01]  /*a9e0*/  LDC R20, c[0x0][0x600] ;  /* 0x00018000ff147b82 */ /* 0x000e220000000800 */
[-CC-:B-1----:R-:W-:Y:S02]  /*a9f0*/  SHF.R.U64 R10, R12, R8.reuse, R3.reuse ;  /* 0x000000080c0a7219 */ /* 0x182fe40000001203 */
[----:B------:R-:W-:-:S05]  /*aa00*/  SHF.R.U32.HI R3, RZ, R8, R3 ;  /* 0x00000008ff037219 */ /* 0x000fca0000011603 */
[----:B------:R-:W1:Y:S01]  /*aa10*/  LDC R27, c[0x0][0x648] ;  /* 0x00019200ff1b7b82 */ /* 0x000e620000000800 */
[-C--:B--2---:R-:W-:Y:S02]  /*aa20*/  SHF.L.U32 R4, R5, R26.reuse, RZ ;  /* 0x0000001a05047219 */ /* 0x084fe400000006ff */
[-CC-:B------:R-:W-:Y:S02]  /*aa30*/  SHF.R.U64 R14, R10, R26.reuse, R3.reuse ;  /* 0x0000001a0a0e7219 */ /* 0x180fe40000001203 */
[----:B------:R-:W-:Y:S02]  /*aa40*/  SHF.R.U32.HI R5, RZ, R26, R3 ;  /* 0x0000001aff057219 */ /* 0x000fe40000011603 */
[----:B------:R-:W-:Y:S01]  /*aa50*/  LOP3.LUT R25, RZ, R4, RZ, 0x33, !PT ;  /* 0x00000004ff197212 */ /* 0x000fe200078e33ff */
[----:B------:R-:W2:Y:S01]  /*aa60*/  LDC R30, c[0x0][0x638] ;  /* 0x00018e00ff1e7b82 */ /* 0x000ea20000000800 */
[----:B------:R-:W-:Y:S01]  /*aa70*/  SHF.L.U32 R26, R7, R26, RZ ;  /* 0x0000001a071a7219 */ /* 0x000fe200000006ff */
[----:B------:R-:W-:-:S06]  /*aa80*/  IMAD.MOV.U32 R4, RZ, RZ, R14 ;  /* 0x000000ffff047224 */ /* 0x000fcc00078e000e */
[----:B------:R-:W0:Y:S01]  /*aa90*/  LDC R31, c[0x0][0x610] ;  /* 0x00018400ff1f7b82 */ /* 0x000e220000000800 */
[----:B----4-:R-:W-:Y:S05]  /*aaa0*/  @!P0 BRA `(.L_x_276) ;  /* 0x0000000000288947 */ /* 0x010fea0003800000 */
        /* <DEDUP_REMOVED lines=10> */
.L_x_276:
[----:B------:R-:W-:Y:S01]  /*ab50*/  ISETP.NE.AND P0, PT, R2, 0x1, PT ;  /* 0x000000010200780c */ /* 0x000fe20003f05270 */
[----:B0-----:R-:W-:Y:S01]  /*ab60*/  VIADD R7, R20, 0xffffffff ;  /* 0xffffffff14077836 */ /* 0x001fe20000000000 */
[----:B-1-3--:R-:W-:Y:S01]  /*ab70*/  SHF.R.U64 R0, R4, R27, R5 ;  /* 0x0000001b04007219 */ /* 0x00afe20000001205 */
[----:B------:R-:W-:Y:S01]  /*ab80*/  IMAD.MOV R13, RZ, RZ, -R13 ;  /* 0x000000ffff0d7224 */ /* 0x000fe200078e0a0d */
[----:B------:R-:W-:Y:S01]  /*ab90*/  LOP3.LUT R5, R10, R25, RZ, 0xc0, !PT ;  /* 0x000000190a057212 */ /* 0x000fe200078ec0ff */
[----:B------:R-:W-:Y:S01]  /*aba0*/  IMAD.MOV.U32 R4, RZ, RZ, 0x1 ;  /* 0x00000001ff047424 */ /* 0x000fe200078e00ff */
[----:B------:R-:W-:Y:S01]  /*abb0*/  LOP3.LUT R12, R12, R7, RZ, 0xc0, !PT ;  /* 0x000000070c0c7212 */ /* 0x000fe200078ec0ff */
[----:B------:R-:W-:Y:S02]  /*abc0*/  IMAD.MOV R3, RZ, RZ, -R0 ;  /* 0x000000ffff037224 */ /* 0x000fe400078e0a00 */
[----:B------:R-:W-:Y:S02]  /*abd0*/  IMAD R0, R26, R0, R5 ;  /* 0x000000001a007224 */ /* 0x000fe400078e0205 */
[----:B--2---:R-:W-:-:S02]  /*abe0*/  IMAD R3, R3, R30, R14 ;  /* 0x0000001e03037224 */ /* 0x004fc400078e020e */
[----:B------:R-:W-:Y:S02]  /*abf0*/  @P0 IMAD R21, R15, R13, R24 ;  /* 0x0000000d0f150224 */ /* 0x000fe400078e0218 */
[----:B------:R-:W-:Y:S01]  /*ac00*/  IMAD R5, R3, R20, R12 ;  /* 0x0000001403057224 */ /* 0x000fe200078e020c */
[----:B------:R-:W-:Y:S01]  /*ac10*/  PRMT R3, R4, 0x7610, R3 ;  /* 0x0000761004037816 */ /* 0x000fe20000000003 */
[----:B------:R-:W-:-:S05]  /*ac20*/  IMAD R0, R0, R31, R21 ;  /* 0x0000001f00007224 */ /* 0x000fca00078e0215 */
[----:B------:R-:W-:Y:S02]  /*ac30*/  SEL R149, R5, R0, !P0 ;  /* 0x0000000005957207 */ /* 0x000fe40004000000 */
[----:B------:R-:W-:-:S07]  /*ac40*/  SEL R0, R0, R5, !P0 ;  /* 0x0000000500007207 */ /* 0x000fce0004000000 */
.L_x_274:
[----:B------:R-:W-:Y:S01]  /*ac50*/  LOP3.LUT P0, RZ, R3, 0xff, RZ, 0xc0, !PT ;  /* 0x000000ff03ff7812 */ /* 0x000fe2000780c0ff */
[----:B------:R-:W-:-:S12]  /*ac60*/  IMAD.MOV.U32 R148, RZ, RZ, R0 ;  /* 0x000000ffff947224 */ /* 0x000fd800078e0000 */
[----:B------:R-:W-:Y:S05]  /*ac70*/  @P0 BRA `(.L_x_277) ;  /* 0xffffff6400e00947 */ /* 0x000fea000383ffff */
[----:B------:R-:W-:Y:S05]  /*ac80*/  EXIT ;  /* 0x000000000000794d */ /* 0x000fea0003800000 */
.L_x_8:
[----:B0-----:R-:W-:Y:S01]  /*ac90*/  ULDC.64 UR4, c[0x0][0x650] ;  /* 0x0001940000047ab9 */ /* 0x001fe20000000a00 */
        /* <DEDUP_REMOVED lines=25> */
.L_x_279:
[----:B------:R-:W0:Y:S01]  /*ae30*/  LDC.64 R28, c[0x0][0x640] ;  /* 0x00019000ff1c7b82 */ /* 0x000e220000000a00 */
[-CC-:B------:R-:W-:Y:S01]  /*ae40*/  SHF.R.U64 R22, R12, R6.reuse, R13.reuse ;  /* 0x000000060c167219 */ /* 0x180fe2000000120d */
[----:B------:R-:W-:Y:S01]  /*ae50*/  IMAD.MOV.U32 R30, RZ, RZ, 0x1 ;  /* 0x00000001ff1e7424 */ /* 0x000fe200078e00ff */
[----:B------:R-:W-:Y:S02]  /*ae60*/  SHF.R.U32.HI R6, RZ, R6, R13 ;  /* 0x00000006ff067219 */ /* 0x000fe4000001160d */
        /* <DEDUP_REMOVED lines=8> */
[----:B------:R-:W-:Y:S01]  /*aef0*/  IMAD.IADD R9, R9, 0x1, R11 ;  /* 0x0000000109097824 */ /* 0x000fe200078e020b */
[----:B0-----:R-:W-:-:S04]  /*af00*/  ISETP.NE.U32.AND P0, PT, R28, RZ, PT ;  /* 0x000000ff1c00720c */ /* 0x001fc80003f05070 */
[----:B------:R-:W-:Y:S02]  /*af10*/  ISETP.NE.AND.EX P0, PT, R29, RZ, PT, P0 ;  /* 0x000000ff1d00720c */ /* 0x000fe40003f05300 */
[----:B------:R-:W0:Y:S01]  /*af20*/  LDC R20, c[0x0][0x600] ;  /* 0x00018000ff147b82 */ /* 0x000e220000000800 */
[-CC-:B-1----:R-:W-:Y:S01]  /*af30*/  SHF.R.U64 R14, R8, R10.reuse, R9.reuse ;  /* 0x0000000a080e7219 */ /* 0x182fe20000001209 */
[----:B------:R-:W-:Y:S01]  /*af40*/  IMAD.MOV.U32 R8, RZ, RZ, -0x1 ;  /* 0xffffffffff087424 */ /* 0x000fe200078e00ff */
[----:B------:R-:W-:-:S05]  /*af50*/  SHF.R.U32.HI R9, RZ, R10, R9 ;  /* 0x0000000aff097219 */ /* 0x000fca0000011609 */
[----:B------:R-:W1:Y:S01]  /*af60*/  LDC R24, c[0x0][0x648] ;  /* 0x00019200ff187b82 */ /* 0x000e620000000800 */
[-CC-:B--2---:R-:W-:Y:S02]  /*af70*/  SHF.R.U64 R23, R14, R12.reuse, R9.reuse ;  /* 0x0000000c0e177219 */ /* 0x184fe40000001209 */
[----:B------:R-:W-:-:S05]  /*af80*/  SHF.R.U32.HI R6, RZ, R12, R9 ;  /* 0x0000000cff067219 */ /* 0x000fca0000011609 */
[----:B------:R-:W2:Y:S01]  /*af90*/  LDC R26, c[0x0][0x638] ;  /* 0x00018e00ff1a7b82 */ /* 0x000ea20000000800 */
[-C--:B---3--:R-:W-:Y:S02]  /*afa0*/  SHF.L.U32 R8, R8, R27.reuse, RZ ;  /* 0x0000001b08087219 */ /* 0x088fe400000006ff */
[-CC-:B------:R-:W-:Y:S02]  /*afb0*/  SHF.R.U64 R25, R23, R27.reuse, R6.reuse ;  /* 0x0000001b17197219 */ /* 0x180fe40000001206 */
[----:B------:R-:W-:Y:S02]  /*afc0*/  LOP3.LUT R32, RZ, R8, RZ, 0x33, !PT ;  /* 0x00000008ff207212 */ /* 0x000fe400078e33ff */
[----:B------:R-:W-:Y:S01]  /*afd0*/  SHF.R.U32.HI R9, RZ, R27, R6 ;  /* 0x0000001bff097219 */ /* 0x000fe20000011606 */
[----:B------:R-:W3:Y:S01]  /*afe0*/  LDC R31, c[0x0][0x610] ;  /* 0x00018400ff1f7b82 */ /* 0x000ee20000000800 */
[----:B------:R-:W-:Y:S01]  /*aff0*/  IMAD.MOV.U32 R8, RZ, RZ, R25 ;  /* 0x000000ffff087224 */ /* 0x000fe200078e0019 */
[----:B------:R-:W-:Y:S06]  /*b000*/  @!P0 BRA `(.L_x_280) ;  /* 0x0000000000288947 */ /* 0x000fec0003800000 */
        /* <DEDUP_REMOVED lines=10> */
.L_x_280:
[----:B------:R-:W-:Y:S02]  /*b0b0*/  ISETP.NE.AND P0, PT, R2, 0x1, PT ;  /* 0x000000010200780c */ /* 0x000fe40003f05270 */
[----:B-1----:R-:W-:Y:S01]  /*b0c0*/  SHF.R.U64 R6, R8, R24, R9 ;  /* 0x0000001808067219 */ /* 0x002fe20000001209 */
[----:B0-----:R-:W-:Y:S01]  /*b0d0*/  VIADD R9, R20, 0xffffffff ;  /* 0xffffffff14097836 */ /* 0x001fe20000000000 */
[----:B------:R-:W-:Y:S02]  /*b0e0*/  SHF.L.U32 R30, R30, R27, RZ ;  /* 0x0000001b1e1e7219 */ /* 0x000fe400000006ff */
[----:B------:R-:W-:Y:S01]  /*b0f0*/  LOP3.LUT R5, R23, R32, RZ, 0xc0, !PT ;  /* 0x0000002017057212 */ /* 0x000fe200078ec0ff */
[----:B------:R-:W-:-:S04]  /*b100*/  IMAD.MOV R8, RZ, RZ, -R6 ;  /* 0x000000ffff087224 */ /* 0x000fc800078e0a06 */
[----:B------:R-:W-:Y:S01]  /*b110*/  IMAD R6, R30, R6, R5 ;  /* 0x000000061e067224 */ /* 0x000fe200078e0205 */
[----:B------:R-:W-:Y:S01]  /*b120*/  LOP3.LUT R5, R14, R9, RZ, 0xc0, !PT ;  /* 0x000000090e057212 */ /* 0x000fe200078ec0ff */
[----:B------:R-:W-:Y:S02]  /*b130*/  @P0 IMAD R3, R7, R21, R4 ;  /* 0x0000001507030224 */ /* 0x000fe400078e0204 */
[----:B--2---:R-:W-:Y:S02]  /*b140*/  IMAD R4, R8, R26, R25 ;  /* 0x0000001a08047224 */ /* 0x004fe400078e0219 */
[----:B---3--:R-:W-:Y:S02]  /*b150*/  IMAD R3, R6, R31, R3 ;  /* 0x0000001f06037224 */ /* 0x008fe400078e0203 */
[----:B------:R-:W-:Y:S02]  /*b160*/  IMAD R4, R4, R20, R5 ;  /* 0x0000001404047224 */ /* 0x000fe400078e0205 */
[----:B------:R-:W-:-:S02]  /*b170*/  IMAD.MOV.U32 R8, RZ, RZ, 0x1 ;  /* 0x00000001ff087424 */ /* 0x000fc400078e00ff */
[----:B------:R-:W-:Y:S01]  /*b180*/  IMAD.MOV.U32 R6, RZ, RZ, R22 ;  /* 0x000000ffff067224 */ /* 0x000fe200078e0016 */
[----:B------:R-:W-:Y:S02]  /*b190*/  SEL R20, R4, R3, !P0 ;  /* 0x0000000304147207 */ /* 0x000fe40004000000 */
[----:B------:R-:W-:-:S07]  /*b1a0*/  SEL R13, R3, R4, !P0 ;  /* 0x00000004030d7207 */ /* 0x000fce0004000000 */
.L_x_278:
[----:B------:R-:W-:-:S08]  /*b1b0*/  NOP ;  /* 0x0000000000007918 */ /* 0x000fd00000000000 */
[----:B------:R-:W0:-:S00]  /*b1c0*/  USETMAXREG.DEALLOC.CTAPOOL 0x28 ;  /* 0x00000028000079c8 */ /* 0x000e0000080e0500 */
[----:B0-----:R-:W-:-:S13]  /*b1d0*/  ISETP.NE.AND P0, PT, R0, RZ, PT ;  /* 0x000000ff0000720c */ /* 0x001fda0003f05270 */
[----:B------:R-:W-:Y:S05]  /*b1e0*/  @P0 EXIT ;  /* 0x000000000000094d */ /* 0x000fea0003800000 */
[----:B------:R-:W-:Y:S01]  /*b1f0*/  LOP3.LUT P0, RZ, R8, 0xff, RZ, 0xc0, !PT ;  /* 0x000000ff08ff7812 */ /* 0x000fe2000780c0ff */
[----:B------:R-:W-:Y:S02]  /*b200*/  IMAD.MOV.U32 R0, RZ, RZ, 0x1 ;  /* 0x00000001ff007424 */ /* 0x000fe400078e00ff */
[----:B------:R-:W-:-:S10]  /*b210*/  IMAD.MOV.U32 R3, RZ, RZ, RZ ;  /* 0x000000ffff037224 */ /* 0x000fd400078e00ff */
[----:B------:R-:W-:Y:S05]  /*b220*/  @!P0 BRA `(.L_x_281) ;  /* 0x0000000c00448947 */ /* 0x000fea0003800000 */
[----:B------:R-:W0:Y:S01]  /*b230*/  LDC R0, c[0x0][0x28c] ;  /* 0x0000a300ff007b82 */ /* 0x000e220000000800 */
[----:B------:R-:W1:Y:S01]  /*b240*/  S2R R9, SR_CgaCtaId ;  /* 0x0000000000097919 */ /* 0x000e620000008800 */
[----:B------:R-:W-:Y:S01]  /*b250*/  ULDC UR5, c[0x0][0x600] ;  /* 0x0001800000057ab9 */ /* 0x000fe20000000800 */
[----:B------:R-:W-:Y:S01]  /*b260*/  ULDC UR4, c[0x0][0xc] ;  /* 0x0000030000047ab9 */ /* 0x000fe20000000800 */
[----:B------:R-:W-:Y:S01]  /*b270*/  UIADD3 UR16, UR5, -0x1, URZ ;  /* 0xffffffff05107890 */ /* 0x000fe2000fffe03f */
[----:B------:R-:W-:Y:S01]  /*b280*/  BSSY B0, `(.L_x_281) ;  /* 0x00000cb000007945 */ /* 0x000fe20003800000 */
[----:B------:R-:W-:Y:S01]  /*b290*/  ULDC UR6, c[0x0][0x658] ;  /* 0x0001960000067ab9 */ /* 0x000fe20000000800 */
[----:B------:R-:W-:Y:S01]  /*b2a0*/  ULDC UR5, c[0x0][0x10] ;  /* 0x0000040000057ab9 */ /* 0x000fe20000000800 */
[----:B------:R-:W-:Y:S01]  /*b2b0*/  UMOV UR7, 0xffffffff ;  /* 0xffffffff00077882 */ /* 0x000fe20000000000 */
[----:B------:R-:W-:Y:S01]  /*b2c0*/  UMOV UR8, 0x1 ;  /* 0x0000000100087882 */ /* 0x000fe20000000000 */
[----:B------:R-:W-:Y:S01]  /*b2d0*/  UIMAD.WIDE.U32 UR4, UR4, UR5, URZ ;  /* 0x00000005040472a5 */ /* 0x000fe2000f8e003f */
[----:B------:R-:W-:Y:S01]  /*b2e0*/  IMAD.MOV.U32 R11, RZ, RZ, 0x1 ;  /* 0x00000001ff0b7424 */ /* 0x000fe200078e00ff */
[----:B------:R-:W-:Y:S01]  /*b2f0*/  USHF.L.U32 UR7, UR7, UR6, URZ ;  /* 0x0000000607077299 */ /* 0x000fe2000800063f */
[----:B------:R-:W-:Y:S01]  /*b300*/  LOP3.LUT R8, R19, 0x2, RZ, 0xfc, !PT ;  /* 0x0000000213087812 */ /* 0x000fe200078efcff */
[----:B------:R-:W-:-:S02]  /*b310*/  USHF.L.U32 UR18, UR8, UR6, URZ ;  /* 0x0000000608127299 */ /* 0x000fc4000800063f */
[----:B------:R-:W-:Y:S01]  /*b320*/  ULOP3.LUT UR17, URZ, UR7, URZ, 0x33, !UPT ;  /* 0x000000073f117292 */ /* 0x000fe2000f8e333f */
[----:B------:R-:W-:Y:S01]  /*b330*/  ULDC UR6, c[0x0][0x14] ;  /* 0x0000050000067ab9 */ /* 0x000fe20000000800 */
[----:B------:R-:W-:Y:S01]  /*b340*/  ULDC.64 UR22, c[0x0][0x198] ;  /* 0x0000660000167ab9 */ /* 0x000fe20000000a00 */
[----:B------:R-:W-:Y:S02]  /*b350*/  UIMAD.WIDE.U32 UR20, UR4, UR6, URZ ;  /* 0x00000006041472a5 */ /* 0x000fe4000f8e003f */
[----:B------:R-:W-:Y:S01]  /*b360*/  UIMAD UR13, UR5, UR6, URZ ;  /* 0x00000006050d72a4 */ /* 0x000fe2000f8e023f */
[----:B0-----:R-:W-:-:S03]  /*b370*/  VIADD R0, R0, 0xf ;  /* 0x0000000f00007836 */ /* 0x001fc60000000000 */
[----:B------:R-:W-:Y:S02]  /*b380*/  UIADD3 UR13, UR21, UR13, URZ ;  /* 0x0000000d150d7290 */ /* 0x000fe4000fffe03f */
[----:B------:R-:W-:-:S04]  /*b390*/  SHF.R.S32.HI R3, RZ, 0x1f, R0 ;  /* 0x0000001fff037819 */ /* 0x000fc80000011400 */
[----:B------:R-:W-:Y:S01]  /*b3a0*/  LEA.HI R3, R3, R0, RZ, 0x4 ;  /* 0x0000000003037211 */ /* 0x000fe200078f20ff */
[----:B------:R-:W-:Y:S01]  /*b3b0*/  IMAD.MOV.U32 R0, RZ, RZ, 0x1 ;  /* 0x00000001ff007424 */ /* 0x000fe200078e00ff */
[----:B-1----:R-:W-:Y:S02]  /*b3c0*/  LOP3.LUT R9, R9, 0x1, RZ, 0xc0, !PT ;  /* 0x0000000109097812 */ /* 0x002fe400078ec0ff */
[----:B------:R-:W-:Y:S01]  /*b3d0*/  SHF.R.S32.HI R10, RZ, 0x4, R3 ;  /* 0x00000004ff0a7819 */ /* 0x000fe20000011403 */
[----:B------:R-:W-:-:S04]  /*b3e0*/  IMAD.MOV.U32 R3, RZ, RZ, RZ ;  /* 0x000000ffff037224 */ /* 0x000fc800078e00ff */
[----:B------:R-:W-:-:S07]  /*b3f0*/  VIADD R12, R10, 0x1 ;  /* 0x000000010a0c7836 */ /* 0x000fce0000000000 */
.L_x_292:
[----:B------:R-:W-:-:S03]  /*b400*/  UMOV UR4, 0xffffffff ;  /* 0xffffffff00047882 */ /* 0x000fc60000000000 */
[----:B------:R-:W-:Y:S05]  /*b410*/  BRA.DIV UR4, `(.L_x_282) ;  /* 0x0000001604d07947 */ /* 0x000fea000b800000 */
[----:B------:R-:W-:-:S13]  /*b420*/  ELECT P6, URZ, PT ;  /* 0x00000000003f782f */ /* 0x000fda00038c0000 */
.L_x_318:
[----:B------:R-:W0:Y:S01]  /*b430*/  LDC R4, c[0x0][0x28c] ;  /* 0x0000a300ff047b82 */ /* 0x000e220000000800 */
[----:B------:R-:W-:Y:S01]  /*b440*/  BSSY B1, `(.L_x_283) ;  /* 0x000003a000017945 */ /* 0x000fe20003800000 */
[----:B0-----:R-:W-:-:S13]  /*b450*/  ISETP.LT.OR P6, PT, R4, 0x1, !P6 ;  /* 0x000000010400780c */ /* 0x001fda00077c1670 */
[----:B------:R-:W-:Y:S05]  /*b460*/  @P6 BRA `(.L_x_284) ;  /* 0x0000000000dc6947 */ /* 0x000fea0003800000 */
[----:B------:R-:W-:Y:S02]  /*b470*/  IMAD R20, R20, 0x2, R9 ;  /* 0x0000000214147824 */ /* 0x000fe400078e0209 */
[----:B------:R-:W-:Y:S02]  /*b480*/  IMAD.SHL.U32 R21, R13, 0x80, RZ ;  /* 0x000000800d157824 */ /* 0x000fe400078e00ff */
[----:B------:R-:W-:Y:S02]  /*b490*/  IMAD.MOV.U32 R22, RZ, RZ, RZ ;  /* 0x000000ffff167224 */ /* 0x000fe400078e00ff */
[----:B------:R-:W-:Y:S02]  /*b4a0*/  IMAD.MOV.U32 R4, RZ, RZ, R12 ;  /* 0x000000ffff047224 */ /* 0x000fe400078e000c */
[----:B------:R-:W-:Y:S02]  /*b4b0*/  IMAD.MOV.U32 R5, RZ, RZ, R0 ;  /* 0x000000ffff057224 */ /* 0x000fe400078e0000 */
[----:B------:R-:W-:-:S02]  /*b4c0*/  IMAD.MOV.U32 R14, RZ, RZ, R3 ;  /* 0x000000ffff0e7224 */ /* 0x000fc400078e0003 */
[----:B------:R-:W-:-:S07]  /*b4d0*/  IMAD R15, R20, 0x78, RZ ;  /* 0x00000078140f7824 */ /* 0x000fce00078e02ff */
.L_x_287:
[----:B------:R-:W0:Y:S01]  /*b4e0*/  S2R R20, SR_CgaCtaId ;  /* 0x0000000000147919 */ /* 0x000e220000008800 */
[----:B------:R-:W-:Y:S02]  /*b4f0*/  MOV R7, 0x400 ;  /* 0x0000040000077802 */ /* 0x000fe40000000f00 */
[----:B------:R-:W-:-:S13]  /*b500*/  LOP3.LUT P1, RZ, R18, 0x7f, RZ, 0xc0, !PT ;  /* 0x0000007f12ff7812 */ /* 0x000fda000782c0ff */
[----:B------:R-:W1:Y:S01]  /*b510*/  @!P1 LDC R13, c[0x0][0x500] ;  /* 0x00014000ff0d9b82 */ /* 0x000e620000000800 */
[----:B0-----:R-:W-:Y:S02]  /*b520*/  LEA R23, R20, R7, 0x18 ;  /* 0x0000000714177211 */ /* 0x001fe400078ec0ff */
[----:B------:R-:W-:-:S03]  /*b530*/  SHF.L.U32 R7, R5, 0x1f, RZ ;  /* 0x0000001f05077819 */ /* 0x000fc600000006ff */
[----:B------:R-:W-:-:S04]  /*b540*/  IMAD R20, R14, 0x8, R23 ;  /* 0x000000080e147824 */ /* 0x000fc800078e0217 */
[----:B------:R-:W0:Y:S02]  /*b550*/  SYNCS.PHASECHK.TRANS64.TRYWAIT P0, [R20+URZ+0x98], R7 ;  /* 0x00009807140075a7 */ /* 0x000e24000800017f */
[----:B01----:R-:W-:Y:S05]  /*b560*/  @!P0 BRA `(.L_x_285) ;  /* 0x00000014009c8947 */ /* 0x003fea0003800000 */
.L_x_319:
[----:B0-----:R-:W-:Y:S01]  /*b570*/  PRMT R7, R8, 0x9910, RZ ;  /* 0x0000991008077816 */ /* 0x001fe200000000ff */
[----:B------:R0:W-:Y:S03]  /*b580*/  @!P1 SYNCS.ARRIVE.TRANS64 RZ, [R20+URZ], R13 ;  /* 0x0000000d14ff99a7 */ /* 0x0001e6000800003f */
[----:B------:R-:W-:-:S13]  /*b590*/  ISETP.NE.AND P0, PT, R7, 0x2, PT ;  /* 0x000000020700780c */ /* 0x000fda0003f05270 */
[----:B0-----:R-:W-:Y:S05]  /*b5a0*/  @P0 BRA `(.L_x_286) ;  /* 0x0000000000040947 */ /* 0x001fea0003800000 */
[----:B------:R-:W-:Y:S01]  /*b5b0*/  BPT.TRAP 0x1 ;  /* 0x000000040000795c */ /* 0x000fe20000300000 */
.L_x_286:
[----:B------:R-:W-:Y:S01]  /*b5c0*/  IMAD R7, R14, 0x2, R9 ;  /* 0x000000020e077824 */ /* 0x000fe200078e0209 */
[----:B------:R-:W-:Y:S01]  /*b5d0*/  R2UR UR9, R20 ;  /* 0x00000000140972ca */ /* 0x000fe200000e0000 */
[--C-:B------:R-:W-:Y:S01]  /*b5e0*/  IMAD R13, R14, 0x1000, R23.reuse ;  /* 0x000010000e0d7824 */ /* 0x100fe200078e0217 */
[----:B------:R-:W-:Y:S01]  /*b5f0*/  UIADD3 UR4, UP0, UR22, 0xf0, URZ ;  /* 0x000000f016047890 */ /* 0x000fe2000ff1e03f */
[----:B------:R-:W-:Y:S01]  /*b600*/  IMAD R7, R7, 0x780, RZ ;  /* 0x0000078007077824 */ /* 0x000fe200078e02ff */
[----:B------:R-:W-:Y:S01]  /*b610*/  R2UR UR11, R21 ;  /* 0x00000000150b72ca */ /* 0x000fe200000e0000 */
[----:B------:R-:W-:Y:S01]  /*b620*/  VIADD R4, R4, 0xffffffff ;  /* 0xffffffff04047836 */ /* 0x000fe20000000000 */
[----:B------:R-:W-:Y:S01]  /*b630*/  R2UR UR5, R13 ;  /* 0x000000000d0572ca */ /* 0x000fe200000e0000 */
[----:B------:R-:W-:Y:S01]  /*b640*/  IMAD R7, R7, 0x2, R23 ;  /* 0x0000000207077824 */ /* 0x000fe200078e0217 */
[----:B------:R-:W-:Y:S01]  /*b650*/  R2UR UR10, R22 ;  /* 0x00000000160a72ca */ /* 0x000fe200000e0000 */
[----:B------:R-:W-:Y:S01]  /*b660*/  UIADD3 UR24, UP1, UR22, 0x1f0, URZ ;  /* 0x000001f016187890 */ /* 0x000fe2000ff3e03f */
[----:B------:R-:W-:Y:S01]  /*b670*/  R2UR UR12, R6 ;  /* 0x00000000060c72ca */ /* 0x000fe200000e0000 */
[----:B------:R-:W-:Y:S01]  /*b680*/  VIADD R14, R14, 0x1 ;  /* 0x000000010e0e7836 */ /* 0x000fe20000000000 */
[----:B------:R-:W-:Y:S01]  /*b690*/  R2UR UR8, R7 ;  /* 0x00000000070872ca */ /* 0x000fe200000e0000 */
[----:B------:R-:W-:Y:S01]  /*b6a0*/  UIADD3.X UR25, URZ, UR23, URZ, UP1, !UPT ;  /* 0x000000173f197290 */ /* 0x000fe20008ffe43f */
[----:B------:R-:W-:Y:S01]  /*b6b0*/  R2UR UR19, R15 ;  /* 0x000000000f1372ca */ /* 0x000fe200000e0000 */
[----:B------:R-:W-:Y:S01]  /*b6c0*/  UMOV UR6, 0x0 ;  /* 0x0000000000067882 */ /* 0x000fe20000000000 */
[----:B------:R-:W-:Y:S01]  /*b6d0*/  ISETP.GT.AND P1, PT, R4, 0x1, PT ;  /* 0x000000010400780c */ /* 0x000fe20003f24270 */
[----:B------:R-:W-:Y:S01]  /*b6e0*/  UMOV UR7, 0x10000000 ;  /* 0x1000000000077882 */ /* 0x000fe20000000000 */
[----:B------:R-:W-:Y:S01]  /*b6f0*/  ISETP.NE.AND P0, PT, R14, 0x13, PT ;  /* 0x000000130e00780c */ /* 0x000fe20003f05270 */
[----:B------:R-:W-:Y:S01]  /*b700*/  UIADD3 UR14, UR5, 0x200, URZ ;  /* 0x00000200050e7890 */ /* 0x000fe2000fffe03f */
[----:B------:R-:W-:Y:S01]  /*b710*/  VIADD R22, R22, 0x10 ;  /* 0x0000001016167836 */ /* 0x000fe20000000000 */
[----:B------:R-:W-:Y:S01]  /*b720*/  UIADD3.X UR5, URZ, UR23, URZ, UP0, !UPT ;  /* 0x000000173f057290 */ /* 0x000fe200087fe43f */
[----:B------:R-:W-:Y:S01]  /*b730*/  SEL R20, RZ, 0x1, P0 ;  /* 0x00000001ff147807 */ /* 0x000fe20000000000 */
[----:B------:R-:W-:Y:S01]  /*b740*/  UMOV UR26, 0x30000 ;  /* 0x00030000001a7882 */ /* 0x000fe20000000000 */
[----:B------:R-:W-:Y:S01]  /*b750*/  SEL R14, R14, RZ, P0 ;  /* 0x000000ff0e0e7207 */ /* 0x000fe20000000000 */
[----:B------:R-:W-:Y:S01]  /*b760*/  UIADD3 UR15, UR8, 0x13200, URZ ;  /* 0x00013200080f7890 */ /* 0x000fe2000fffe03f */
[----:B------:R-:W-:-:S02]  /*b770*/  LOP3.LUT R5, R5, R20, RZ, 0x3c, !PT ;  /* 0x0000001405057212 */ /* 0x000fc400078e3cff */
[----:B------:R-:W-:Y:S02]  /*b780*/  UMOV UR8, UR14 ;  /* 0x0000000e00087c82 */ /* 0x000fe40008000000 */
[----:B------:R0:W-:Y:S02]  /*b790*/  UTMALDG.3D [UR8], [UR4], desc[UR6] ;  /* 0x00000608040075b4 */ /* 0x0001e40008011000 */
[----:B0-----:R-:W-:Y:S01]  /*b7a0*/  UMOV UR8, UR15 ;  /* 0x0000000f00087c82 */ /* 0x001fe20008000000 */
[----:B------:R-:W-:Y:S02]  /*b7b0*/  UMOV UR11, UR19 ;  /* 0x00000013000b7c82 */ /* 0x000fe40008000000 */
[----:B------:R0:W-:Y:S02]  /*b7c0*/  UTMALDG.3D.MULTICAST [UR8], [UR24], UR26, desc[UR6] ;  /* 0x00000608180073b4 */ /* 0x0001e4000801181a */
[----:B0-----:R-:W-:Y:S05]  /*b7d0*/  @P1 BRA `(.L_x_287) ;  /* 0xfffffffc00401947 */ /* 0x001fea000383ffff */
.L_x_284:
[----:B------:R-:W-:Y:S05]  /*b7e0*/  BSYNC B1 ;  /* 0x0000000000017941 */ /* 0x000fea0003800000 */
.L_x_283:
[----:B------:R-:W-:Y:S01]  /*b7f0*/  LOP3.LUT P1, RZ, R11, 0xff, RZ, 0xc0, !PT ;  /* 0x000000ff0bff7812 */ /* 0x000fe2000782c0ff */
[C---:B------:R-:W-:Y:S01]  /*b800*/  IMAD.IADD R6, R10.reuse, 0x1, R3 ;  /* 0x000000010a067824 */ /* 0x040fe200078e0203 */
[----:B------:R-:W-:Y:S01]  /*b810*/  ULDC.64 UR4, c[0x0][0x650] ;  /* 0x0001940000047ab9 */ /* 0x000fe20000000a00 */
[----:B------:R-:W-:Y:S01]  /*b820*/  ISETP.GE.U32.AND P2, PT, R10, 0x13, PT ;  /* 0x000000130a00780c */ /* 0x000fe20003f46070 */
[----:B------:R-:W-:Y:S01]  /*b830*/  BSSY B1, `(.L_x_288) ;  /* 0x000006d000017945 */ /* 0x000fe20003800000 */
[C---:B------:R-:W-:Y:S01]  /*b840*/  IMAD.WIDE.U32 R4, R6.reuse, -0x50d79435, RZ ;  /* 0xaf286bcb06047825 */ /* 0x040fe200078e00ff */
[C---:B------:R-:W-:Y:S02]  /*b850*/  ISETP.GT.U32.AND P0, PT, R6.reuse, 0x12, PT ;  /* 0x000000120600780c */ /* 0x040fe40003f04070 */
[----:B------:R-:W-:Y:S01]  /*b860*/  PRMT R11, RZ, 0x7610, R11 ;  /* 0x00007610ff0b7816 */ /* 0x000fe2000000000b */
[----:B------:R-:W-:Y:S01]  /*b870*/  IMAD.IADD R4, R6, 0x1, -R5 ;  /* 0x0000000106047824 */ /* 0x000fe200078e0a05 */
[----:B------:R-:W-:Y:S01]  /*b880*/  ISETP.LT.U32.AND P0, PT, R10, 0x13, P0 ;  /* 0x000000130a00780c */ /* 0x000fe20000701070 */
[----:B------:R-:W-:-:S02]  /*b890*/  IMAD.MOV.U32 R13, RZ, RZ, -0x1 ;  /* 0xffffffffff0d7424 */ /* 0x000fc400078e00ff */
[----:B------:R-:W0:Y:S01]  /*b8a0*/  @P1 S2R R14, SR_CgaCtaId ;  /* 0x00000000000e1919 */ /* 0x000e220000008800 */
[----:B------:R-:W-:Y:S01]  /*b8b0*/  @P1 MOV R3, 0x400 ;  /* 0x0000040000031802 */ /* 0x000fe20000000f00 */
[----:B------:R-:W-:Y:S01]  /*b8c0*/  IMAD.MOV.U32 R20, RZ, RZ, -0x1 ;  /* 0xffffffffff147424 */ /* 0x000fe200078e00ff */
[----:B------:R-:W-:Y:S02]  /*b8d0*/  LEA.HI R4, R4, R5, RZ, 0x1f ;  /* 0x0000000504047211 */ /* 0x000fe400078ff8ff */
[----:B0-----:R-:W-:Y:S02]  /*b8e0*/  @P1 LEA R14, R14, R3, 0x18 ;  /* 0x000000030e0e1211 */ /* 0x001fe400078ec0ff */
[----:B------:R-:W-:Y:S02]  /*b8f0*/  SEL R3, RZ, 0x1, !P0 ;  /* 0x00000001ff037807 */ /* 0x000fe40004000000 */
[----:B------:R-:W-:Y:S01]  /*b900*/  IADD3 R16, P0, R16, UR20, RZ ;  /* 0x0000001410107c10 */ /* 0x000fe2000ff1e0ff */
[----:B------:R0:W-:Y:S01]  /*b910*/  @P1 SYNCS.ARRIVE.TRANS64.A1T0 RZ, [R14+URZ+0x148], RZ ;  /* 0x000148ff0eff19a7 */ /* 0x0001e2000810003f */
[----:B------:R-:W-:-:S02]  /*b920*/  LOP3.LUT R0, R0, R3, RZ, 0x3c, !PT ;  /* 0x0000000300007212 */ /* 0x000fc400078e3cff */
[----:B------:R-:W-:Y:S02]  /*b930*/  IADD3.X R17, R17, UR13, RZ, P0, !PT ;  /* 0x0000000d11117c10 */ /* 0x000fe400087fe4ff */
[----:B------:R-:W-:Y:S02]  /*b940*/  ISETP.GE.U32.AND P0, PT, R16, UR4, PT ;  /* 0x0000000410007c0c */ /* 0x000fe4000bf06070 */
[----:B------:R-:W-:Y:S02]  /*b950*/  SHF.R.U32.HI R3, RZ, 0x4, R4 ;  /* 0x00000004ff037819 */ /* 0x000fe40000011604 */
[----:B------:R-:W-:Y:S02]  /*b960*/  ISETP.GE.U32.AND.EX P0, PT, R17, UR5, PT, P0 ;  /* 0x0000000511007c0c */ /* 0x000fe4000bf06100 */
[----:B------:R-:W-:Y:S01]  /*b970*/  @P2 LOP3.LUT R0, R0, 0x1, R3, 0x78, !PT ;  /* 0x0000000100002812 */ /* 0x000fe200078e7803 */
[----:B------:R-:W-:Y:S01]  /*b980*/  IMAD R3, R3, -0x13, R6 ;  /* 0xffffffed03037824 */ /* 0x000fe200078e0206 */
[----:B------:R-:W-:Y:S01]  /*b990*/  PRMT R4, RZ, 0x7610, R4 ;  /* 0x00007610ff047816 */ /* 0x000fe20000000004 */
[----:B------:R-:W-:-:S08]  /*b9a0*/  IMAD.MOV.U32 R6, RZ, RZ, -0x1 ;  /* 0xffffffffff067424 */ /* 0x000fd000078e00ff */
[----:B0-----:R-:W-:Y:S05]  /*b9b0*/  @P0 BRA `(.L_x_289) ;  /* 0x0000000400500947 */ /* 0x001fea0003800000 */
[----:B------:R-:W0:Y:S01]  /*b9c0*/  S2R R15, SR_CTAID.X ;  /* 0x00000000000f7919 */ /* 0x000e220000002500 */
[----:B------:R-:W-:Y:S01]  /*b9d0*/  ULDC.64 UR4, c[0x0][0x628] ;  /* 0x00018a0000047ab9 */ /* 0x000fe20000000a00 */
[----:B------:R-:W1:Y:S01]  /*b9e0*/  LDC R20, c[0x0][0x144] ;  /* 0x00005100ff147b82 */ /* 0x000e620000000800 */
[----:B------:R-:W-:Y:S01]  /*b9f0*/  ISETP.NE.U32.AND P0, PT, RZ, UR4, PT ;  /* 0x00000004ff007c0c */ /* 0x000fe2000bf05070 */
[----:B------:R-:W2:Y:S01]  /*ba00*/  S2R R13, SR_CTAID.Y ;  /* 0x00000000000d7919 */ /* 0x000ea20000002600 */
[----:B------:R-:W-:Y:S01]  /*ba10*/  ULDC UR7, c[0x0][0x630] ;  /* 0x00018c0000077ab9 */ /* 0x000fe20000000800 */
[----:B------:R-:W-:Y:S01]  /*ba20*/  ULDC UR8, c[0x0][0x150] ;  /* 0x0000540000087ab9 */ /* 0x000fe20000000800 */
[----:B------:R-:W-:Y:S01]  /*ba30*/  ISETP.NE.AND.EX P0, PT, RZ, UR5, PT, P0 ;  /* 0x00000005ff007c0c */ /* 0x000fe2000bf05300 */
[----:B------:R-:W-:Y:S02]  /*ba40*/  IMAD.MOV.U32 R4, RZ, RZ, R16 ;  /* 0x000000ffff047224 */ /* 0x000fe400078e0010 */
[----:B------:R-:W-:Y:S01]  /*ba50*/  IMAD.MOV.U32 R5, RZ, RZ, R17 ;  /* 0x000000ffff057224 */ /* 0x000fe200078e0011 */
[----:B0-----:R-:W-:-:S09]  /*ba60*/  I2FP.F32.U32 R22, R15 ;  /* 0x0000000f00167245 */ /* 0x001fd20000201000 */
[----:B------:R-:W-:Y:S05]  /*ba70*/  @!P0 BRA `(.L_x_290) ;  /* 0x0000000000288947 */ /* 0x000fea0003800000 */
[----:B------:R-:W-:Y:S02]  /*ba80*/  ULDC UR6, c[0x0][0x634] ;  /* 0x00018d0000067ab9 */ /* 0x000fe40000000800 */
[----:B------:R-:W-:-:S05]  /*ba90*/  IADD3 R5, P0, R16, UR6, RZ ;  /* 0x0000000610057c10 */ /* 0x000fca000ff1e0ff */
[----:B------:R-:W-:-:S04]  /*baa0*/  IMAD.X R21, RZ, RZ, R17, P0 ;  /* 0x000000ffff157224 */ /* 0x000fc800000e0611 */
[----:B------:R-:W-:-:S04]  /*bab0*/  IMAD.WIDE.U32 R6, R21, UR4, RZ ;  /* 0x0000000415067c25 */ /* 0x000fc8000f8e00ff */
[----:B------:R-:W-:-:S04]  /*bac0*/  IMAD.WIDE.U32 R6, P0, R5, UR5, R6 ;  /* 0x0000000505067c25 */ /* 0x000fc8000f800006 */
[----:B------:R-:W-:-:S04]  /*bad0*/  IMAD.WIDE.U32 R4, R5, UR4, RZ ;  /* 0x0000000405047c25 */ /* 0x000fc8000f8e00ff */
[----:B------:R-:W-:Y:S01]  /*bae0*/  IMAD.MOV.U32 R4, RZ, RZ, R7 ;  /* 0x000000ffff047224 */ /* 0x000fe200078e0007 */
[----:B------:R-:W-:Y:S01]  /*baf0*/  IADD3 RZ, P1, R5, R6, RZ ;  /* 0x0000000605ff7210 */ /* 0x000fe20007f3e0ff */
[----:B------:R-:W-:-:S04]  /*bb00*/  IMAD.X R5, RZ, RZ, RZ, P0 ;  /* 0x000000ffff057224 */ /* 0x000fc800000e06ff */
[----:B------:R-:W-:-:S08]  /*bb10*/  IMAD.WIDE.U32.X R4, R21, UR5, R4, P1 ;  /* 0x0000000515047c25 */ /* 0x000fd000088e0404 */
.L_x_290:
[----:B------:R-:W-:Y:S01]  /*bb20*/  FMUL R22, R22, UR8 ;  /* 0x0000000816167c20 */ /* 0x000fe20008400000 */
[--C-:B------:R-:W-:Y:S01]  /*bb30*/  SHF.R.U64 R14, R4, UR7, R5.reuse ;  /* 0x00000007040e7c19 */ /* 0x100fe20008001205 */
[----:B------:R-:W-:Y:S01]  /*bb40*/  ULDC.64 UR4, c[0x0][0x620] ;  /* 0x0001880000047ab9 */ /* 0x000fe20000000a00 */
[----:B------:R-:W-:Y:S01]  /*bb50*/  SHF.R.U32.HI R4, RZ, UR7, R5 ;  /* 0x00000007ff047c19 */ /* 0x000fe20008011605 */
[----:B------:R-:W-:Y:S01]  /*bb60*/  ULDC.64 UR6, c[0x0][0x640] ;  /* 0x0001900000067ab9 */ /* 0x000fe20000000a00 */
[----:B------:R-:W-:Y:S01]  /*bb70*/  IADD3 R5, P0, RZ, -R14, RZ ;  /* 0x8000000eff057210 */ /* 0x000fe20007f1e0ff */
[----:B------:R-:W0:Y:S04]  /*bb80*/  F2I.U32.TRUNC.NTZ R22, R22 ;  /* 0x0000001600167305 */ /* 0x000e28000020f000 */
[----:B------:R-:W-:Y:S01]  /*bb90*/  IMAD.X R4, RZ, RZ, ~R4, P0 ;  /* 0x000000ffff047224 */ /* 0x000fe200000e0e04 */
[----:B------:R-:W-:-:S03]  /*bba0*/  ISETP.NE.U32.AND P0, PT, RZ, UR6, PT ;  /* 0x00000006ff007c0c */ /* 0x000fc6000bf05070 */
[----:B------:R-:W-:Y:S01]  /*bbb0*/  IMAD R4, R4, UR4, RZ ;  /* 0x0000000404047c24 */ /* 0x000fe2000f8e02ff */
[----:B------:R-:W-:-:S03]  /*bbc0*/  ISETP.NE.AND.EX P0, PT, RZ, UR7, PT, P0 ;  /* 0x00000007ff007c0c */ /* 0x000fc6000bf05300 */
[C---:B------:R-:W-:Y:S01]  /*bbd0*/  IMAD R7, R5.reuse, UR5, R4 ;  /* 0x0000000505077c24 */ /* 0x040fe2000f8e0204 */
[----:B------:R-:W-:Y:S01]  /*bbe0*/  ULDC UR5, c[0x0][0x154] ;  /* 0x0000550000057ab9 */ /* 0x000fe20000000800 */
[----:B------:R-:W-:Y:S01]  /*bbf0*/  IMAD.WIDE.U32 R4, R5, UR4, R16 ;  /* 0x0000000405047c25 */ /* 0x000fe2000f8e0010 */
[----:B------:R-:W-:-:S03]  /*bc00*/  ULDC UR4, c[0x0][0x618] ;  /* 0x0001860000047ab9 */ /* 0x000fc60000000800 */
[----:B0-----:R-:W-:Y:S02]  /*bc10*/  IMAD.MOV R6, RZ, RZ, -R22 ;  /* 0x000000ffff067224 */ /* 0x001fe400078e0a16 */
[----:B------:R-:W-:Y:S02]  /*bc20*/  IMAD.IADD R5, R5, 0x1, R7 ;  /* 0x0000000105057824 */ /* 0x000fe400078e0207 */
[----:B-1----:R-:W-:Y:S01]  /*bc30*/  IMAD R15, R20, R6, R15 ;  /* 0x00000006140f7224 */ /* 0x002fe200078e020f */
[----:B--2---:R-:W-:Y:S01]  /*bc40*/  I2FP.F32.U32 R6, R13 ;  /* 0x0000000d00067245 */ /* 0x004fe20000201000 */
[----:B------:R-:W0:Y:S01]  /*bc50*/  LDC R20, c[0x0][0x148] ;  /* 0x00005200ff147b82 */ /* 0x000e220000000800 */
[--C-:B------:R-:W-:Y:S02]  /*bc60*/  SHF.R.U64 R21, R4, UR4, R5.reuse ;  /* 0x0000000404157c19 */ /* 0x100fe40008001205 */
[----:B------:R-:W-:Y:S01]  /*bc70*/  SHF.R.U32.HI R4, RZ, UR4, R5 ;  /* 0x00000004ff047c19 */ /* 0x000fe20008011605 */
[----:B------:R-:W-:Y:S01]  /*bc80*/  FMUL R6, R6, UR5 ;  /* 0x0000000506067c20 */ /* 0x000fe20008400000 */
[----:B------:R-:W-:-:S02]  /*bc90*/  ULDC UR4, c[0x0][0x608] ;  /* 0x0001820000047ab9 */ /* 0x000fc40000000800 */
[--C-:B------:R-:W-:Y:S01]  /*bca0*/  SHF.R.U64 R23, R21, UR4, R4.reuse ;  /* 0x0000000415177c19 */ /* 0x100fe20008001204 */
[----:B------:R1:W2:Y:S01]  /*bcb0*/  F2I.U32.TRUNC.NTZ R24, R6 ;  /* 0x0000000600187305 */ /* 0x0002a2000020f000 */
[----:B------:R-:W-:Y:S01]  /*bcc0*/  SHF.R.U32.HI R4, RZ, UR4, R4 ;  /* 0x00000004ff047c19 */ /* 0x000fe20008011604 */
[----:B------:R-:W-:-:S03]  /*bcd0*/  ULDC UR4, c[0x0][0x658] ;  /* 0x0001960000047ab9 */ /* 0x000fc60000000800 */
[--C-:B------:R-:W-:Y:S02]  /*bce0*/  SHF.R.U64 R22, R23, UR4, R4.reuse ;  /* 0x0000000417167c19 */ /* 0x100fe40008001204 */
[----:B------:R-:W-:-:S03]  /*bcf0*/  SHF.R.U32.HI R25, RZ, UR4, R4 ;  /* 0x00000004ff197c19 */ /* 0x000fc60008011604 */
[----:B------:R-:W-:Y:S02]  /*bd00*/  IMAD.MOV.U32 R4, RZ, RZ, R22 ;  /* 0x000000ffff047224 */ /* 0x000fe400078e0016 */
[----:B------:R-:W-:Y:S01]  /*bd10*/  IMAD.MOV.U32 R5, RZ, RZ, R25 ;  /* 0x000000ffff057224 */ /* 0x000fe200078e0019 */
[----:B-1----:R-:W-:Y:S06]  /*bd20*/  @!P0 BRA `(.L_x_291) ;  /* 0x0000000000288947 */ /* 0x002fec0003800000 */
        /* <DEDUP_REMOVED lines=10> */
.L_x_291:
[----:B------:R-:W-:Y:S01]  /*bdd0*/  ISETP.NE.AND P0, PT, R2, 0x1, PT ;  /* 0x000000010200780c */ /* 0x000fe20003f05270 */
[----:B------:R-:W-:Y:S01]  /*bde0*/  ULDC UR4, c[0x0][0x648] ;  /* 0x0001920000047ab9 */ /* 0x000fe20000000800 */
[----:B------:R-:W-:Y:S01]  /*bdf0*/  LOP3.LUT R23, R23, UR17, RZ, 0xc0, !PT ;  /* 0x0000001117177c12 */ /* 0x000fe2000f8ec0ff */
[----:B--2---:R-:W-:Y:S01]  /*be00*/  IMAD.MOV R24, RZ, RZ, -R24 ;  /* 0x000000ffff187224 */ /* 0x004fe200078e0a18 */
[----:B------:R-:W-:Y:S01]  /*be10*/  SHF.R.U64 R4, R4, UR4, R5 ;  /* 0x0000000404047c19 */ /* 0x000fe20008001205 */
[----:B------:R-:W-:Y:S01]  /*be20*/  ULDC UR4, c[0x0][0x638] ;  /* 0x00018e0000047ab9 */ /* 0x000fe20000000800 */
[----:B------:R-:W-:Y:S01]  /*be30*/  LOP3.LUT R21, R21, UR16, RZ, 0xc0, !PT ;  /* 0x0000001015157c12 */ /* 0x000fe2000f8ec0ff */
[----:B------:R-:W-:Y:S01]  /*be40*/  ULDC UR5, c[0x0][0x610] ;  /* 0x0001840000057ab9 */ /* 0x000fe20000000800 */
[----:B------:R-:W-:Y:S02]  /*be50*/  IMAD.MOV.U32 R6, RZ, RZ, R14 ;  /* 0x000000ffff067224 */ /* 0x000fe400078e000e */
[----:B------:R-:W-:-:S02]  /*be60*/  IMAD.MOV R5, RZ, RZ, -R4 ;  /* 0x000000ffff057224 */ /* 0x000fc400078e0a04 */
[----:B------:R-:W-:Y:S02]  /*be70*/  IMAD R4, R4, UR18, R23 ;  /* 0x0000001204047c24 */ /* 0x000fe4000f8e0217 */
[----:B0-----:R-:W-:Y:S02]  /*be80*/  @P0 IMAD R15, R20, R24, R13 ;  /* 0x00000018140f0224 */ /* 0x001fe400078e020d */
[----:B------:R-:W-:Y:S01]  /*be90*/  IMAD R22, R5, UR4, R22 ;  /* 0x0000000405167c24 */ /* 0x000fe2000f8e0216 */
[----:B------:R-:W-:Y:S01]  /*bea0*/  ULDC UR4, c[0x0][0x600] ;  /* 0x0001800000047ab9 */ /* 0x000fe20000000800 */
[----:B------:R-:W-:Y:S02]  /*beb0*/  IMAD R15, R4, UR5, R15 ;  /* 0x00000005040f7c24 */ /* 0x000fe4000f8e020f */
[----:B------:R-:W-:Y:S02]  /*bec0*/  IMAD R22, R22, UR4, R21 ;  /* 0x0000000416167c24 */ /* 0x000fe4000f8e0215 */
[----:B------:R-:W-:-:S03]  /*bed0*/  IMAD.MOV.U32 R4, RZ, RZ, 0x1 ;  /* 0x00000001ff047424 */ /* 0x000fc600078e00ff */
[----:B------:R-:W-:Y:S02]  /*bee0*/  SEL R20, R22, R15, !P0 ;  /* 0x0000000f16147207 */ /* 0x000fe40004000000 */
[----:B------:R-:W-:-:S07]  /*bef0*/  SEL R13, R15, R22, !P0 ;  /* 0x000000160f0d7207 */ /* 0x000fce0004000000 */
.L_x_289:
[----:B------:R-:W-:Y:S05]  /*bf00*/  BSYNC B1 ;  /* 0x0000000000017941 */ /* 0x000fea0003800000 */
.L_x_288:
[----:B------:R-:W-:-:S13]  /*bf10*/  LOP3.LUT P0, RZ, R4, 0xff, RZ, 0xc0, !PT ;  /* 0x000000ff04ff7812 */ /* 0x000fda000780c0ff */
[----:B------:R-:W-:Y:S05]  /*bf20*/  @P0 BRA `(.L_x_292) ;  /* 0xfffffff400340947 */ /* 0x000fea000383ffff */
[----:B------:R-:W-:Y:S05]  /*bf30*/  BSYNC B0 ;  /* 0x0000000000007941 */ /* 0x000fea0003800000 */
.L_x_281:
[----:B------:R-:W-:-:S03]  /*bf40*/  UMOV UR4, 0xffffffff ;  /* 0xffffffff00047882 */ /* 0x000fc60000000000 */
[----:B------:R-:W-:Y:S05]  /*bf50*/  BRA.DIV UR4, `(.L_x_293) ;  /* 0x0000000e04347947 */ /* 0x000fea000b800000 */
[----:B------:R-:W-:-:S13]  /*bf60*/  ELECT P6, URZ, PT ;  /* 0x00000000003f782f */ /* 0x000fda00038c0000 */
.L_x_322:
[----:B------:R-:W-:Y:S04]  /*bf70*/  BSSY B0, `(.L_x_294) ;  /* 0x00000b2000007945 */ /* 0x000fe80003800000 */
[----:B------:R-:W-:Y:S05]  /*bf80*/  @!P6 BRA `(.L_x_295) ;  /* 0x0000000800c0e947 */ /* 0x000fea0003800000 */
[----:B------:R-:W-:-:S04]  /*bf90*/  LOP3.LUT R19, R19, 0x2, RZ, 0xfc, !PT ;  /* 0x0000000213137812 */ /* 0x000fc800078efcff */
[----:B------:R-:W-:-:S13]  /*bfa0*/  ISETP.NE.AND P0, PT, R19, 0x3, PT ;  /* 0x000000031300780c */ /* 0x000fda0003f05270 */
[----:B------:R-:W-:Y:S05]  /*bfb0*/  @!P0 BRA `(.L_x_296) ;  /* 0x0000000000048947 */ /* 0x000fea0003800000 */
[----:B------:R-:W-:Y:S01]  /*bfc0*/  BPT.TRAP 0x1 ;  /* 0x000000040000795c */ /* 0x000fe20000300000 */
.L_x_296:
[----:B------:R-:W0:Y:S01]  /*bfd0*/  S2R R5, SR_CgaCtaId ;  /* 0x0000000000057919 */ /* 0x000e220000008800 */
[----:B------:R-:W-:Y:S02]  /*bfe0*/  MOV R2, 0x400 ;  /* 0x0000040000027802 */ /* 0x000fe40000000f00 */
[----:B------:R-:W-:Y:S02]  /*bff0*/  SHF.L.U32 R4, R0, 0x1f, RZ ;  /* 0x0000001f00047819 */ /* 0x000fe400000006ff */
[----:B0-----:R-:W-:-:S05]  /*c000*/  LEA R2, R5, R2, 0x18 ;  /* 0x0000000205027211 */ /* 0x001fca00078ec0ff */
[----:B------:R-:W-:-:S04]  /*c010*/  VIADD R2, R2, 0x98 ;  /* 0x0000009802027836 */ /* 0x000fc80000000000 */
[C---:B------:R-:W-:Y:S02]  /*c020*/  IMAD R7, R3.reuse, 0x8, R2 ;  /* 0x0000000803077824 */ /* 0x040fe400078e0202 */
[----:B------:R-:W-:Y:S02]  /*c030*/  VIADD R3, R3, 0x1 ;  /* 0x0000000103037836 */ /* 0x000fe40000000000 */
[----:B------:R-:W0:Y:S03]  /*c040*/  SYNCS.PHASECHK.TRANS64.TRYWAIT P0, [R7+URZ], R4 ;  /* 0x00000004070075a7 */ /* 0x000e26000800017f */
[----:B------:R-:W-:-:S04]  /*c050*/  ISETP.NE.AND P1, PT, R3, 0x13, PT ;  /* 0x000000130300780c */ /* 0x000fc80003f25270 */
[----:B------:R-:W-:Y:S02]  /*c060*/  SEL R5, RZ, 0x1, P1 ;  /* 0x00000001ff057807 */ /* 0x000fe40000800000 */
[----:B------:R-:W-:Y:S02]  /*c070*/  SEL R3, R3, RZ, P1 ;  /* 0x000000ff03037207 */ /* 0x000fe40000800000 */
[----:B------:R-:W-:-:S03]  /*c080*/  LOP3.LUT R6, R0, R5, RZ, 0x3c, !PT ;  /* 0x0000000500067212 */ /* 0x000fc600078e3cff */
[----:B------:R-:W-:Y:S01]  /*c090*/  IMAD R8, R3, 0x8, R2 ;  /* 0x0000000803087824 */ /* 0x000fe200078e0202 */
[----:B------:R-:W-:Y:S01]  /*c0a0*/  SHF.L.U32 R5, R6, 0x1f, RZ ;  /* 0x0000001f06057819 */ /* 0x000fe200000006ff */
[----:B0-----:R-:W-:Y:S06]  /*c0b0*/  @!P0 BRA `(.L_x_297) ;  /* 0x0000000800fc8947 */ /* 0x001fec0003800000 */
.L_x_323:
[----:B------:R-:W1:Y:S01]  /*c0c0*/  SYNCS.PHASECHK.TRANS64.TRYWAIT P0, [R8+URZ], R5 ;  /* 0x00000005080075a7 */ /* 0x000e62000800017f */
[----:B------:R-:W-:-:S05]  /*c0d0*/  VIADD R0, R3, 0x1 ;  /* 0x0000000103007836 */ /* 0x000fca0000000000 */
[----:B------:R-:W-:-:S04]  /*c0e0*/  ISETP.NE.AND P1, PT, R0, 0x13, PT ;  /* 0x000000130000780c */ /* 0x000fc80003f25270 */
[----:B------:R-:W-:Y:S02]  /*c0f0*/  SEL R3, RZ, 0x1, P1 ;  /* 0x00000001ff037807 */ /* 0x000fe40000800000 */
[----:B0-----:R-:W-:Y:S02]  /*c100*/  SEL R7, R0, RZ, P1 ;  /* 0x000000ff00077207 */ /* 0x001fe40000800000 */
[----:B------:R-:W-:-:S03]  /*c110*/  LOP3.LUT R6, R6, R3, RZ, 0x3c, !PT ;  /* 0x0000000306067212 */ /* 0x000fc600078e3cff */
[----:B------:R-:W-:Y:S01]  /*c120*/  IMAD R9, R7, 0x8, R2 ;  /* 0x0000000807097824 */ /* 0x000fe200078e0202 */
[----:B------:R-:W-:Y:S01]  /*c130*/  SHF.L.U32 R4, R6, 0x1f, RZ ;  /* 0x0000001f06047819 */ /* 0x000fe200000006ff */
[----:B-1----:R-:W-:Y:S06]  /*c140*/  @!P0 BRA `(.L_x_298) ;  /* 0x0000000800ec8947 */ /* 0x002fec0003800000 */
.L_x_324:
[----:B------:R-:W1:Y:S01]  /*c150*/  SYNCS.PHASECHK.TRANS64.TRYWAIT P0, [R9+URZ], R4 ;  /* 0x00000004090075a7 */ /* 0x000e62000800017f */
[----:B------:R-:W-:-:S05]  /*c160*/  VIADD R0, R7, 0x1 ;  /* 0x0000000107007836 */ /* 0x000fca0000000000 */
[----:B------:R-:W-:-:S04]  /*c170*/  ISETP.NE.AND P1, PT, R0, 0x13, PT ;  /* 0x000000130000780c */ /* 0x000fc80003f25270 */
[----:B------:R-:W-:Y:S02]  /*c180*/  SEL R3, RZ, 0x1, P1 ;  /* 0x00000001ff037807 */ /* 0x000fe40000800000 */
[----:B------:R-:W-:Y:S02]  /*c190*/  SEL R7, R0, RZ, P1 ;  /* 0x000000ff00077207 */ /* 0x000fe40000800000 */
[----:B------:R-:W-:-:S03]  /*c1a0*/  LOP3.LUT R6, R6, R3, RZ, 0x3c, !PT ;  /* 0x0000000306067212 */ /* 0x000fc600078e3cff */
[----:B0-----:R-:W-:Y:S01]  /*c1b0*/  IMAD R8, R7, 0x8, R2 ;  /* 0x0000000807087824 */ /* 0x001fe200078e0202 */
[----:B------:R-:W-:Y:S01]  /*c1c0*/  SHF.L.U32 R5, R6, 0x1f, RZ ;  /* 0x0000001f06057819 */ /* 0x000fe200000006ff */
[----:B-1----:R-:W-:Y:S06]  /*c1d0*/  @!P0 BRA `(.L_x_299) ;  /* 0x0000000800dc8947 */ /* 0x002fec0003800000 */
.L_x_325:
        /* <DEDUP_REMOVED lines=9> */
.L_x_326:
        /* <DEDUP_REMOVED lines=9> */
.L_x_327:
        /* <DEDUP_REMOVED lines=9> */
.L_x_328:
        /* <DEDUP_REMOVED lines=9> */
.L_x_329:
        /* <DEDUP_REMOVED lines=9> */
.L_x_330:
        /* <DEDUP_REMOVED lines=9> */
.L_x_331:
        /* <DEDUP_REMOVED lines=9> */
.L_x_332:
        /* <DEDUP_REMOVED lines=9> */
.L_x_333:
        /* <DEDUP_REMOVED lines=9> */
.L_x_334:
        /* <DEDUP_REMOVED lines=9> */
.L_x_335:
        /* <DEDUP_REMOVED lines=9> */
.L_x_336:
        /* <DEDUP_REMOVED lines=9> */
.L_x_337:
        /* <DEDUP_REMOVED lines=9> */
.L_x_338:
[----:B------:R-:W1:Y:S01]  /*c930*/  SYNCS.PHASECHK.TRANS64.TRYWAIT P0, [R9+URZ], R4 ;  /* 0x00000004090075a7 */ /* 0x000e62000800017f */
[----:B------:R-:W-:-:S05]  /*c940*/  VIADD R0, R7, 0x1 ;  /* 0x0000000107007836 */ /* 0x000fca0000000000 */
[----:B------:R-:W-:-:S04]  /*c950*/  ISETP.NE.AND P1, PT, R0, 0x13, PT ;  /* 0x000000130000780c */ /* 0x000fc80003f25270 */
[----:B------:R-:W-:Y:S02]  /*c960*/  SEL R3, RZ, 0x1, P1 ;  /* 0x00000001ff037807 */ /* 0x000fe40000800000 */
[----:B------:R-:W-:Y:S02]  /*c970*/  SEL R7, R0, RZ, P1 ;  /* 0x000000ff00077207 */ /* 0x000fe40000800000 */
[----:B------:R-:W-:-:S03]  /*c980*/  LOP3.LUT R11, R6, R3, RZ, 0x3c, !PT ;  /* 0x00000003060b7212 */ /* 0x000fc600078e3cff */
[----:B------:R-:W-:Y:S01]  /*c990*/  IMAD R6, R7, 0x8, R2 ;  /* 0x0000000807067824 */ /* 0x000fe200078e0202 */
[----:B0-----:R-:W-:Y:S01]  /*c9a0*/  SHF.L.U32 R5, R11, 0x1f, RZ ;  /* 0x0000001f0b057819 */ /* 0x001fe200000006ff */
[----:B-1----:R-:W-:Y:S06]  /*c9b0*/  @!P0 BRA `(.L_x_313) ;  /* 0x0000000400fc8947 */ /* 0x002fec0003800000 */
.L_x_339:
[----:B------:R-:W1:Y:S01]  /*c9c0*/  SYNCS.PHASECHK.TRANS64.TRYWAIT P0, [R6+URZ], R5 ;  /* 0x00000005060075a7 */ /* 0x000e62000800017f */
[----:B------:R-:W-:-:S05]  /*c9d0*/  VIADD R0, R7, 0x1 ;  /* 0x0000000107007836 */ /* 0x000fca0000000000 */
[----:B------:R-:W-:-:S04]  /*c9e0*/  ISETP.NE.AND P1, PT, R0, 0x13, PT ;  /* 0x000000130000780c */ /* 0x000fc80003f25270 */
[----:B0-----:R-:W-:Y:S02]  /*c9f0*/  SEL R4, RZ, 0x1, P1 ;  /* 0x00000001ff047807 */ /* 0x001fe40000800000 */
[----:B------:R-:W-:Y:S02]  /*ca00*/  SEL R3, R0, RZ, P1 ;  /* 0x000000ff00037207 */ /* 0x000fe40000800000 */
[----:B------:R-:W-:Y:S01]  /*ca10*/  LOP3.LUT R0, R11, R4, RZ, 0x3c, !PT ;  /* 0x000000040b007212 */ /* 0x000fe200078e3cff */
[----:B-1----:R-:W-:Y:S06]  /*ca20*/  @!P0 BRA `(.L_x_314) ;  /* 0x0000000400f48947 */ /* 0x002fec0003800000 */
.L_x_340:
[----:B------:R-:W-:Y:S01]  /*ca30*/  IMAD R3, R3, 0x8, R2 ;  /* 0x0000000803037824 */ /* 0x000fe200078e0202 */
[----:B------:R-:W-:-:S07]  /*ca40*/  SHF.L.U32 R0, R0, 0x1f, RZ ;  /* 0x0000001f00007819 */ /* 0x000fce00000006ff */
.L_x_315:
[----:B-1----:R1:W2:Y:S02]  /*ca50*/  SYNCS.PHASECHK.TRANS64.TRYWAIT P0, [R3+URZ], R0 ;  /* 0x00000000030075a7 */ /* 0x0022a4000800017f */
[----:B--2---:R-:W-:Y:S05]  /*ca60*/  @!P0 NANOSLEEP.SYNCS 0x989680 ;  /* 0x009896800000895d */ /* 0x004fea0003900000 */
[----:B------:R-:W2:Y:S02]  /*ca70*/  @!P0 SYNCS.PHASECHK.TRANS64 P0, [R3+URZ], R0 ;  /* 0x00000000030085a7 */ /* 0x000ea4000800007f */
[----:B--2---:R-:W-:Y:S05]  /*ca80*/  @!P0 BRA `(.L_x_315) ;  /* 0xfffffffc00f08947 */ /* 0x004fea000383ffff */
.L_x_295:
[----:B------:R-:W-:Y:S05]  /*ca90*/  BSYNC B0 ;  /* 0x0000000000007941 */ /* 0x000fea0003800000 */
.L_x_294:
[----:B------:R-:W-:Y:S05]  /*caa0*/  EXIT ;  /* 0x000000000000794d */ /* 0x000fea0003800000 */
.L_x_22:
[----:B---3--:R3:W4:Y:S02]  /*cab0*/  SYNCS.PHASECHK.TRANS64.TRYWAIT P1, [R3+URZ], R0 ;  /* 0x00000000030075a7 */ /* 0x008724000802017f */
[----:B----4-:R-:W-:Y:S05]  /*cac0*/  @!P1 NANOSLEEP.SYNCS 0x989680 ;  /* 0x009896800000995d */ /* 0x010fea0003900000 */
[----:B------:R-:W4:Y:S02]  /*cad0*/  @!P1 SYNCS.PHASECHK.TRANS64 P1, [R3+URZ], R0 ;  /* 0x00000000030095a7 */ /* 0x000f24000802007f */
[----:B----4-:R-:W-:Y:S05]  /*cae0*/  @!P1 BRA `(.L_x_22) ;  /* 0xfffffffc00f09947 */ /* 0x010fea000383ffff */
[----:B------:R-:W-:Y:S05]  /*caf0*/  BRA `(.L_x_21) ;  /* 0xffffff4800f87947 */ /* 0x000fea000383ffff */
.L_x_27:
[----:B-1----:R-:W-:-:S04]  /*cb00*/  IMAD.U32 R6, RZ, RZ, UR5 ;  /* 0x00000005ff067e24 */ /* 0x002fc8000f8e00ff */
[----:B------:R1:W2:Y:S03]  /*cb10*/  SYNCS.PHASECHK.TRANS64.TRYWAIT P1, [R6+URZ], R5 ;  /* 0x00000005060075a7 */ /* 0x0002a6000802017f */
[----:B--2---:R-:W-:Y:S05]  /*cb20*/  @!P1 NANOSLEEP.SYNCS 0x989680 ;  /* 0x009896800000995d */ /* 0x004fea0003900000 */
[----:B------:R-:W2:Y:S02]  /*cb30*/  @!P1 SYNCS.PHASECHK.TRANS64 P1, [R6+URZ], R5 ;  /* 0x00000005060095a7 */ /* 0x000ea4000802007f */
[----:B--2---:R-:W-:Y:S05]  /*cb40*/  @!P1 BRA `(.L_x_27) ;  /* 0xfffffffc00ec9947 */ /* 0x004fea000383ffff */
[----:B------:R-:W-:Y:S05]  /*cb50*/  BRA `(.L_x_26) ;  /* 0xffffff5000f07947 */ /* 0x000fea000383ffff */
.L_x_282:
[----:B------:R-:W-:Y:S01]  /*cb60*/  BSSY B1, `(.L_x_316) ;  /* 0x0000006000017945 */ /* 0x000fe20003800000 */
[----:B------:R-:W-:-:S07]  /*cb70*/  IMAD.MOV.U32 R15, RZ, RZ, -0x1 ;  /* 0xffffffffff0f7424 */ /* 0x000fce00078e00ff */
[----:B------:R-:W-:Y:S05]  /*cb80*/  WARPSYNC.COLLECTIVE R15, `(.L_x_317) ;  /* 0x000000000f0c7348 */ /* 0x000fea0003c00000 */
[----:B------:R-:W-:Y:S02]  /*cb90*/  ELECT P6, UR62, PT ;  /* 0x00000000003e782f */ /* 0x000fe400038c0000 */
[----:B------:R-:W-:Y:S01]  /*cba0*/  MOV R14, UR62 ;  /* 0x0000003e000e7c02 */ /* 0x000fe20008000f00 */
[----:B------:R-:W-:Y:S10]  /*cbb0*/  ENDCOLLECTIVE ;  /* 0x000000000000791b */ /* 0x000ff40003800000 */
.L_x_317:
[----:B------:R-:W-:Y:S05]  /*cbc0*/  BSYNC B1 ;  /* 0x0000000000017941 */ /* 0x000fea0003800000 */
.L_x_316:
[----:B------:R-:W-:Y:S05]  /*cbd0*/  BRA `(.L_x_318) ;  /* 0xffffffe800147947 */ /* 0x000fea000383ffff */
.L_x_285:
[----:B0-----:R0:W1:Y:S02]  /*cbe0*/  SYNCS.PHASECHK.TRANS64.TRYWAIT P0, [R20+URZ+0x98], R7 ;  /* 0x00009807140075a7 */ /* 0x001064000800017f */
[----:B-1----:R-:W-:Y:S05]  /*cbf0*/  @!P0 NANOSLEEP.SYNCS 0x989680 ;  /* 0x009896800000895d */ /* 0x002fea0003900000 */
[----:B------:R-:W1:Y:S02]  /*cc00*/  @!P0 SYNCS.PHASECHK.TRANS64 P0, [R20+URZ+0x98], R7 ;  /* 0x00009807140085a7 */ /* 0x000e64000800007f */
[----:B-1----:R-:W-:Y:S05]  /*cc10*/  @!P0 BRA `(.L_x_285) ;  /* 0xfffffffc00f08947 */ /* 0x002fea000383ffff */
[----:B------:R-:W-:Y:S05]  /*cc20*/  BRA `(.L_x_319) ;  /* 0xffffffe800507947 */ /* 0x000fea000383ffff */
.L_x_293:
[----:B------:R-:W-:Y:S01]  /*cc30*/  BSSY B0, `(.L_x_320) ;  /* 0x0000006000007945 */ /* 0x000fe20003800000 */
[----:B------:R-:W-:-:S07]  /*cc40*/  IMAD.MOV.U32 R15, RZ, RZ, -0x1 ;  /* 0xffffffffff0f7424 */ /* 0x000fce00078e00ff */
[----:B------:R-:W-:Y:S05]  /*cc50*/  WARPSYNC.COLLECTIVE R15, `(.L_x_321) ;  /* 0x000000000f0c7348 */ /* 0x000fea0003c00000 */
[----:B------:R-:W-:Y:S02]  /*cc60*/  ELECT P6, UR62, PT ;  /* 0x00000000003e782f */ /* 0x000fe400038c0000 */
[----:B------:R-:W-:Y:S01]  /*cc70*/  MOV R14, UR62 ;  /* 0x0000003e000e7c02 */ /* 0x000fe20008000f00 */
[----:B------:R-:W-:Y:S10]  /*cc80*/  ENDCOLLECTIVE ;  /* 0x000000000000791b */ /* 0x000ff40003800000 */
.L_x_321:
[----:B------:R-:W-:Y:S05]  /*cc90*/  BSYNC B0 ;  /* 0x0000000000007941 */ /* 0x000fea0003800000 */
.L_x_320:
[----:B------:R-:W-:Y:S05]  /*cca0*/  BRA `(.L_x_322) ;  /* 0xfffffff000b07947 */ /* 0x000fea000383ffff */
.L_x_297:
[----:B0-----:R0:W1:Y:S02]  /*ccb0*/  SYNCS.PHASECHK.TRANS64.TRYWAIT P0, [R7+URZ], R4 ;  /* 0x00000004070075a7 */ /* 0x001064000800017f */
[----:B-1----:R-:W-:Y:S05]  /*ccc0*/  @!P0 NANOSLEEP.SYNCS 0x989680 ;  /* 0x009896800000895d */ /* 0x002fea0003900000 */
[----:B------:R-:W1:Y:S02]  /*ccd0*/  @!P0 SYNCS.PHASECHK.TRANS64 P0, [R7+URZ], R4 ;  /* 0x00000004070085a7 */ /* 0x000e64000800007f */
[----:B-1----:R-:W-:Y:S05]  /*cce0*/  @!P0 BRA `(.L_x_297) ;  /* 0xfffffffc00f08947 */ /* 0x002fea000383ffff */
[----:B------:R-:W-:Y:S05]  /*ccf0*/  BRA `(.L_x_323) ;  /* 0xfffffff000f07947 */ /* 0x000fea000383ffff */
.L_x_298:
[----:B0-----:R0:W1:Y:S02]  /*cd00*/  SYNCS.PHASECHK.TRANS64.TRYWAIT P0, [R8+URZ], R5 ;  /* 0x00000005080075a7 */ /* 0x001064000800017f */
[----:B-1----:R-:W-:Y:S05]  /*cd10*/  @!P0 NANOSLEEP.SYNCS 0x989680 ;  /* 0x009896800000895d */ /* 0x002fea0003900000 */
[----:B------:R-:W1:Y:S02]  /*cd20*/  @!P0 SYNCS.PHASECHK.TRANS64 P0, [R8+URZ], R5 ;  /* 0x00000005080085a7 */ /* 0x000e64000800007f */
[----:B-1----:R-:W-:Y:S05]  /*cd30*/  @!P0 BRA `(.L_x_298) ;  /* 0xfffffffc00f08947 */ /* 0x002fea000383ffff */
[----:B------:R-:W-:Y:S05]  /*cd40*/  BRA `(.L_x_324) ;  /* 0xfffffff400007947 */ /* 0x000fea000383ffff */
.L_x_299:
[----:B0-----:R0:W1:Y:S02]  /*cd50*/  SYNCS.PHASECHK.TRANS64.TRYWAIT P0, [R9+URZ], R4 ;  /* 0x00000004090075a7 */ /* 0x001064000800017f */
[----:B-1----:R-:W-:Y:S05]  /*cd60*/  @!P0 NANOSLEEP.SYNCS 0x989680 ;  /* 0x009896800000895d */ /* 0x002fea0003900000 */
[----:B------:R-:W1:Y:S02]  /*cd70*/  @!P0 SYNCS.PHASECHK.TRANS64 P0, [R9+URZ], R4 ;  /* 0x00000004090085a7 */ /* 0x000e64000800007f */
[----:B-1----:R-:W-:Y:S05]  /*cd80*/  @!P0 BRA `(.L_x_299) ;  /* 0xfffffffc00f08947 */ /* 0x002fea000383ffff */
[----:B------:R-:W-:Y:S05]  /*cd90*/  BRA `(.L_x_325) ;  /* 0xfffffff400107947 */ /* 0x000fea000383ffff */
.L_x_300:
[----:B0-----:R0:W1:Y:S02]  /*cda0*/  SYNCS.PHASECHK.TRANS64.TRYWAIT P0, [R8+URZ], R5 ;  /* 0x00000005080075a7 */ /* 0x001064000800017f */
[----:B-1----:R-:W-:Y:S05]  /*cdb0*/  @!P0 NANOSLEEP.SYNCS 0x989680 ;  /* 0x009896800000895d */ /* 0x002fea0003900000 */
[----:B------:R-:W1:Y:S02]  /*cdc0*/  @!P0 SYNCS.PHASECHK.TRANS64 P0, [R8+URZ], R5 ;  /* 0x00000005080085a7 */ /* 0x000e64000800007f */
[----:B-1----:R-:W-:Y:S05]  /*cdd0*/  @!P0 BRA `(.L_x_300) ;  /* 0xfffffffc00f08947 */ /* 0x002fea000383ffff */
[----:B------:R-:W-:Y:S05]  /*cde0*/  BRA `(.L_x_326) ;  /* 0xfffffff400207947 */ /* 0x000fea000383ffff */
.L_x_301:
[----:B0-----:R0:W1:Y:S02]  /*cdf0*/  SYNCS.PHASECHK.TRANS64.TRYWAIT P0, [R9+URZ], R4 ;  /* 0x00000004090075a7 */ /* 0x001064000800017f */
[----:B-1----:R-:W-:Y:S05]  /*ce00*/  @!P0 NANOSLEEP.SYNCS 0x989680 ;  /* 0x009896800000895d */ /* 0x002fea0003900000 */
[----:B------:R-:W1:Y:S02]  /*ce10*/  @!P0 SYNCS.PHASECHK.TRANS64 P0, [R9+URZ], R4 ;  /* 0x00000004090085a7 */ /* 0x000e64000800007f */
[----:B-1----:R-:W-:Y:S05]  /*ce20*/  @!P0 BRA `(.L_x_301) ;  /* 0xfffffffc00f08947 */ /* 0x002fea000383ffff */
[----:B------:R-:W-:Y:S05]  /*ce30*/  BRA `(.L_x_327) ;  /* 0xfffffff400307947 */ /* 0x000fea000383ffff */
.L_x_302:
[----:B0-----:R0:W1:Y:S02]  /*ce40*/  SYNCS.PHASECHK.TRANS64.TRYWAIT P0, [R8+URZ], R5 ;  /* 0x00000005080075a7 */ /* 0x001064000800017f */
[----:B-1----:R-:W-:Y:S05]  /*ce50*/  @!P0 NANOSLEEP.SYNCS 0x989680 ;  /* 0x009896800000895d */ /* 0x002fea0003900000 */
[----:B------:R-:W1:Y:S02]  /*ce60*/  @!P0 SYNCS.PHASECHK.TRANS64 P0, [R8+URZ], R5 ;  /* 0x00000005080085a7 */ /* 0x000e64000800007f */
[----:B-1----:R-:W-:Y:S05]  /*ce70*/  @!P0 BRA `(.L_x_302) ;  /* 0xfffffffc00f08947 */ /* 0x002fea000383ffff */
[----:B------:R-:W-:Y:S05]  /*ce80*/  BRA `(.L_x_328) ;  /* 0xfffffff400407947 */ /* 0x000fea000383ffff */
.L_x_303:
[----:B0-----:R0:W1:Y:S02]  /*ce90*/  SYNCS.PHASECHK.TRANS64.TRYWAIT P0, [R9+URZ], R4 ;  /* 0x00000004090075a7 */ /* 0x001064000800017f */
[----:B-1----:R-:W-:Y:S05]  /*cea0*/  @!P0 NANOSLEEP.SYNCS 0x989680 ;  /* 0x009896800000895d */ /* 0x002fea0003900000 */
[----:B------:R-:W1:Y:S02]  /*ceb0*/  @!P0 SYNCS.PHASECHK.TRANS64 P0, [R9+URZ], R4 ;  /* 0x00000004090085a7 */ /* 0x000e64000800007f */
[----:B-1----:R-:W-:Y:S05]  /*cec0*/  @!P0 BRA `(.L_x_303) ;  /* 0xfffffffc00f08947 */ /* 0x002fea000383ffff */
[----:B------:R-:W-:Y:S05]  /*ced0*/  BRA `(.L_x_329) ;  /* 0xfffffff400507947 */ /* 0x000fea000383ffff */
.L_x_304:
[----:B0-----:R0:W1:Y:S02]  /*cee0*/  SYNCS.PHASECHK.TRANS64.TRYWAIT P0, [R8+URZ], R5 ;  /* 0x00000005080075a7 */ /* 0x001064000800017f */
[----:B-1----:R-:W-:Y:S05]  /*cef0*/  @!P0 NANOSLEEP.SYNCS 0x989680 ;  /* 0x009896800000895d */ /* 0x002fea0003900000 */
[----:B------:R-:W1:Y:S02]  /*cf00*/  @!P0 SYNCS.PHASECHK.TRANS64 P0, [R8+URZ], R5 ;  /* 0x00000005080085a7 */ /* 0x000e64000800007f */
[----:B-1----:R-:W-:Y:S05]  /*cf10*/  @!P0 BRA `(.L_x_304) ;  /* 0xfffffffc00f08947 */ /* 0x002fea000383ffff */
[----:B------:R-:W-:Y:S05]  /*cf20*/  BRA `(.L_x_330) ;  /* 0xfffffff400607947 */ /* 0x000fea000383ffff */
.L_x_305:
[----:B0-----:R0:W1:Y:S02]  /*cf30*/  SYNCS.PHASECHK.TRANS64.TRYWAIT P0, [R9+URZ], R4 ;  /* 0x00000004090075a7 */ /* 0x001064000800017f */
[----:B-1----:R-:W-:Y:S05]  /*cf40*/  @!P0 NANOSLEEP.SYNCS 0x989680 ;  /* 0x009896800000895d */ /* 0x002fea0003900000 */
[----:B------:R-:W1:Y:S02]  /*cf50*/  @!P0 SYNCS.PHASECHK.TRANS64 P0, [R9+URZ], R4 ;  /* 0x00000004090085a7 */ /* 0x000e64000800007f */
[----:B-1----:R-:W-:Y:S05]  /*cf60*/  @!P0 BRA `(.L_x_305) ;  /* 0xfffffffc00f08947 */ /* 0x002fea000383ffff */
[----:B------:R-:W-:Y:S05]  /*cf70*/  BRA `(.L_x_331) ;  /* 0xfffffff400707947 */ /* 0x000fea000383ffff */
.L_x_306:
[----:B0-----:R0:W1:Y:S02]  /*cf80*/  SYNCS.PHASECHK.TRANS64.TRYWAIT P0, [R8+URZ], R5 ;  /* 0x00000005080075a7 */ /* 0x001064000800017f */
[----:B-1----:R-:W-:Y:S05]  /*cf90*/  @!P0 NANOSLEEP.SYNCS 0x989680 ;  /* 0x009896800000895d */ /* 0x002fea0003900000 */
[----:B------:R-:W1:Y:S02]  /*cfa0*/  @!P0 SYNCS.PHASECHK.TRANS64 P0, [R8+URZ], R5 ;  /* 0x00000005080085a7 */ /* 0x000e64000800007f */
[----:B-1----:R-:W-:Y:S05]  /*cfb0*/  @!P0 BRA `(.L_x_306) ;  /* 0xfffffffc00f08947 */ /* 0x002fea000383ffff */
[----:B------:R-:W-:Y:S05]  /*cfc0*/  BRA `(.L_x_332) ;  /* 0xfffffff400807947 */ /* 0x000fea000383ffff */
.L_x_307:
[----:B0-----:R0:W1:Y:S02]  /*cfd0*/  SYNCS.PHASECHK.TRANS64.TRYWAIT P0, [R9+URZ], R4 ;  /* 0x00000004090075a7 */ /* 0x001064000800017f */
[----:B-1----:R-:W-:Y:S05]  /*cfe0*/  @!P0 NANOSLEEP.SYNCS 0x989680 ;  /* 0x009896800000895d */ /* 0x002fea0003900000 */
[----:B------:R-:W1:Y:S02]  /*cff0*/  @!P0 SYNCS.PHASECHK.TRANS64 P0, [R9+URZ], R4 ;  /* 0x00000004090085a7 */ /* 0x000e64000800007f */
[----:B-1----:R-:W-:Y:S05]  /*d000*/  @!P0 BRA `(.L_x_307) ;  /* 0xfffffffc00f08947 */ /* 0x002fea000383ffff */
[----:B------:R-:W-:Y:S05]  /*d010*/  BRA `(.L_x_333) ;  /* 0xfffffff400907947 */ /* 0x000fea000383ffff */
.L_x_308:
[----:B0-----:R0:W1:Y:S02]  /*d020*/  SYNCS.PHASECHK.TRANS64.TRYWAIT P0, [R8+URZ], R5 ;  /* 0x00000005080075a7 */ /* 0x001064000800017f */
[----:B-1----:R-:W-:Y:S05]  /*d030*/  @!P0 NANOSLEEP.SYNCS 0x989680 ;  /* 0x009896800000895d */ /* 0x002fea0003900000 */
[----:B------:R-:W1:Y:S02]  /*d040*/  @!P0 SYNCS.PHASECHK.TRANS64 P0, [R8+URZ], R5 ;  /* 0x00000005080085a7 */ /* 0x000e64000800007f */
[----:B-1----:R-:W-:Y:S05]  /*d050*/  @!P0 BRA `(.L_x_308) ;  /* 0xfffffffc00f08947 */ /* 0x002fea000383ffff */
[----:B------:R-:W-:Y:S05]  /*d060*/  BRA `(.L_x_334) ;  /* 0xfffffff400a07947 */ /* 0x000fea000383ffff */
.L_x_309:
[----:B0-----:R0:W1:Y:S02]  /*d070*/  SYNCS.PHASECHK.TRANS64.TRYWAIT P0, [R9+URZ], R4 ;  /* 0x00000004090075a7 */ /* 0x001064000800017f */
[----:B-1----:R-:W-:Y:S05]  /*d080*/  @!P0 NANOSLEEP.SYNCS 0x989680 ;  /* 0x009896800000895d */ /* 0x002fea0003900000 */
[----:B------:R-:W1:Y:S02]  /*d090*/  @!P0 SYNCS.PHASECHK.TRANS64 P0, [R9+URZ], R4 ;  /* 0x00000004090085a7 */ /* 0x000e64000800007f */
[----:B-1----:R-:W-:Y:S05]  /*d0a0*/  @!P0 BRA `(.L_x_309) ;  /* 0xfffffffc00f08947 */ /* 0x002fea000383ffff */
[----:B------:R-:W-:Y:S05]  /*d0b0*/  BRA `(.L_x_335) ;  /* 0xfffffff400b07947 */ /* 0x000fea000383ffff */
.L_x_310:
[----:B0-----:R0:W1:Y:S02]  /*d0c0*/  SYNCS.PHASECHK.TRANS64.TRYWAIT P0, [R8+URZ], R5 ;  /* 0x00000005080075a7 */ /* 0x001064000800017f */
[----:B-1----:R-:W-:Y:S05]  /*d0d0*/  @!P0 NANOSLEEP.SYNCS 0x989680 ;  /* 0x009896800000895d */ /* 0x002fea0003900000 */
[----:B------:R-:W1:Y:S02]  /*d0e0*/  @!P0 SYNCS.PHASECHK.TRANS64 P0, [R8+URZ], R5 ;  /* 0x00000005080085a7 */ /* 0x000e64000800007f */
[----:B-1----:R-:W-:Y:S05]  /*d0f0*/  @!P0 BRA `(.L_x_310) ;  /* 0xfffffffc00f08947 */ /* 0x002fea000383ffff */
[----:B------:R-:W-:Y:S05]  /*d100*/  BRA `(.L_x_336) ;  /* 0xfffffff400c07947 */ /* 0x000fea000383ffff */
.L_x_311:
[----:B0-----:R0:W1:Y:S02]  /*d110*/  SYNCS.PHASECHK.TRANS64.TRYWAIT P0, [R9+URZ], R4 ;  /* 0x00000004090075a7 */ /* 0x001064000800017f */
[----:B-1----:R-:W-:Y:S05]  /*d120*/  @!P0 NANOSLEEP.SYNCS 0x989680 ;  /* 0x009896800000895d */ /* 0x002fea0003900000 */
[----:B------:R-:W1:Y:S02]  /*d130*/  @!P0 SYNCS.PHASECHK.TRANS64 P0, [R9+URZ], R4 ;  /* 0x00000004090085a7 */ /* 0x000e64000800007f */
[----:B-1----:R-:W-:Y:S05]  /*d140*/  @!P0 BRA `(.L_x_311) ;  /* 0xfffffffc00f08947 */ /* 0x002fea000383ffff */
[----:B------:R-:W-:Y:S05]  /*d150*/  BRA `(.L_x_337) ;  /* 0xfffffff400d07947 */ /* 0x000fea000383ffff */
.L_x_312:
[----:B0-----:R0:W1:Y:S02]  /*d160*/  SYNCS.PHASECHK.TRANS64.TRYWAIT P0, [R8+URZ], R5 ;  /* 0x00000005080075a7 */ /* 0x001064000800017f */
[----:B-1----:R-:W-:Y:S05]  /*d170*/  @!P0 NANOSLEEP.SYNCS 0x989680 ;  /* 0x009896800000895d */ /* 0x002fea0003900000 */
[----:B------:R-:W1:Y:S02]  /*d180*/  @!P0 SYNCS.PHASECHK.TRANS64 P0, [R8+URZ], R5 ;  /* 0x00000005080085a7 */ /* 0x000e64000800007f */
[----:B-1----:R-:W-:Y:S05]  /*d190*/  @!P0 BRA `(.L_x_312) ;  /* 0xfffffffc00f08947 */ /* 0x002fea000383ffff */
[----:B------:R-:W-:Y:S05]  /*d1a0*/  BRA `(.L_x_338) ;  /* 0xfffffff400e07947 */ /* 0x000fea000383ffff */
.L_x_313:
[----:B0-----:R0:W1:Y:S02]  /*d1b0*/  SYNCS.PHASECHK.TRANS64.TRYWAIT P0, [R9+URZ], R4 ;  /* 0x00000004090075a7 */ /* 0x001064000800017f */
[----:B-1----:R-:W-:Y:S05]  /*d1c0*/  @!P0 NANOSLEEP.SYNCS 0x989680 ;  /* 0x009896800000895d */ /* 0x002fea0003900000 */
[----:B------:R-:W1:Y:S02]  /*d1d0*/  @!P0 SYNCS.PHASECHK.TRANS64 P0, [R9+URZ], R4 ;  /* 0x00000004090085a7 */ /* 0x000e64000800007f */
[----:B-1----:R-:W-:Y:S05]  /*d1e0*/  @!P0 BRA `(.L_x_313) ;  /* 0xfffffffc00f08947 */ /* 0x002fea000383ffff */
[----:B------:R-:W-:Y:S05]  /*d1f0*/  BRA `(.L_x_339) ;  /* 0xfffffff400f07947 */ /* 0x000fea000383ffff */
.L_x_314:
[----:B0-----:R0:W1:Y:S02]  /*d200*/  SYNCS.PHASECHK.TRANS64.TRYWAIT P0, [R6+URZ], R5 ;  /* 0x00000005060075a7 */ /* 0x001064000800017f */
[----:B-1----:R-:W-:Y:S05]  /*d210*/  @!P0 NANOSLEEP.SYNCS 0x989680 ;  /* 0x009896800000895d */ /* 0x002fea0003900000 */
[----:B------:R-:W1:Y:S02]  /*d220*/  @!P0 SYNCS.PHASECHK.TRANS64 P0, [R6+URZ], R5 ;  /* 0x00000005060085a7 */ /* 0x000e64000800007f */
[----:B-1----:R-:W-:Y:S05]  /*d230*/  @!P0 BRA `(.L_x_314) ;  /* 0xfffffffc00f08947 */ /* 0x002fea000383ffff */
[----:B------:R-:W-:Y:S05]  /*d240*/  BRA `(.L_x_340) ;  /* 0xfffffff400f87947 */ /* 0x000fea000383ffff */
.L_x_341:
[----:B------:R-:W-:-:S00]  /*d250*/  BRA `(.L_x_341) ;  /* 0xfffffffc00fc7947 */ /* 0x000fc0000383ffff */
[----:B------:R-:W-:-:S00]  /*d260*/  NOP ;  /* 0x0000000000007918 */ /* 0x000fc00000000000 */
        /* <DEDUP_REMOVED lines=9> */
.L_x_342:


//--------------------- .nv.global.init           --------------------------
	.section	.nv.global.init,"aw",@progbits
.nv.global.init:
	.type		$str$22,@object
	.size		$str$22,($str$23 - $str$22)
$str$22:
        /*0000*/ 	.byte	0x6b, 0x5f, 0x74, 0x69, 0x6c, 0x65, 0x5f, 0x63, 0x6f, 0x75, 0x6e, 0x74, 0x20, 0x3e, 0x3d, 0x20
        /*0010*/ 	.byte	0x31, 0x00
	.type		$str$23,@object
	.size		$str$23,(__unnamed_1 - $str$23)
$str$23:
        /*0012*/ 	.byte	0x2f, 0x74, 0x6d, 0x70, 0x2f, 0x63, 0x75, 0x74, 0x6c, 0x61, 0x73, 0x73, 0x5f, 0x73, 0x77, 0x65
        /*0022*/ 	.byte	0x65, 0x70, 0x5f, 0x73, 0x72, 0x63, 0x2f, 0x69, 0x6e, 0x63, 0x6c, 0x75, 0x64, 0x65, 0x2f, 0x63
        /*0032*/ 	.byte	0x75, 0x74, 0x6c, 0x61, 0x73, 0x73, 0x2f, 0x67, 0x65, 0x6d, 0x6d, 0x2f, 0x63, 0x6f, 0x6c, 0x6c
        /*0042*/ 	.byte	0x65, 0x63, 0x74, 0x69, 0x76, 0x65, 0x2f, 0x73, 0x6d, 0x39, 0x30, 0x5f, 0x6d, 0x6d, 0x61, 0x5f
        /*0052*/ 	.byte	0x74, 0x6d, 0x61, 0x5f, 0x67, 0x6d, 0x6d, 0x61, 0x5f, 0x73, 0x73, 0x5f, 0x77, 0x61, 0x72, 0x70
        /*0062*/ 	.byte	0x73, 0x70, 0x65, 0x63, 0x69, 0x61, 0x6c, 0x69, 0x7a, 0x65, 0x64, 0x2e, 0x68, 0x70, 0x70, 0x00
	.type		__unnamed_1,@object
	.size		__unnamed_1,(.L_0 - __unnamed_1)
__unnamed_1:
        /*0072*/ 	.byte	0x76, 0x6f, 0x69, 0x64, 0x20, 0x63, 0x75, 0x74, 0x6c, 0x61, 0x73, 0x73, 0x3a, 0x3a, 0x67, 0x65
        /* <DEDUP_REMOVED lines=181> */
.L_0:


//--------------------- .nv.shared._ZN7cutlass13device_kernelINS_4gemm6kernel13GemmUniversalIN4cute5tupleIJiiiiEEENS1_10collective13CollectiveMmaINS1_34MainloopSm90TmaGmmaWarpSpecializedILi19ENS5_IJNS4_1CILi2EEENSA_ILi1EEESC_EEENS1_35KernelTmaWarpSpecializedCooperativeEEENS5_IJNSA_ILi128EEENSA_ILi240EEENSA_ILi16EEEEEENS_10bfloat16_tENS5_IJlSC_lEEESK_SL_NS4_8TiledMMAINS4_8MMA_AtomIJNS4_4SM904GMMA27MMA_64x16x16_F32BF16BF16_SSILNSP_5MajorE0ELSR_0ELNSP_7ScaleInE1ELSS_1EEEEEENS4_6LayoutISD_NS5_IJSC_NSA_ILi0EEESW_EEEEENS5_IJNS4_10UnderscoreESZ_SZ_EEEEENS4_13SM90_TMA_LOADENS4_14ComposedLayoutINS4_7SwizzleILi1ELi4ELi3EEENS4_18smem_ptr_flag_bitsILi16EEENSV_INS5_IJNSA_ILi8EEESI_EEENS5_IJSI_SC_EEEEEEEvNS4_8identityENS4_23SM90_TMA_LOAD_MULTICASTES1C_vS1D_EENS_8epilogue10collective6detail29Sm90TmaWarpSpecializedAdapterINS1H_15DefaultEpilogueISK_SL_SL_NS1G_6thread17LinearCombinationISK_Li1EffLNS1L_9ScaleType4KindE0ELNS_15FloatRoundStyleE2ESK_EENS1_15EpilogueDefaultEEEEEvvEEEEvNT_6ParamsE --------------------------
	.section	.nv.shared._ZN7cutlass13device_kernelINS_4gemm6kernel13GemmUniversalIN4cute5tupleIJiiiiEEENS1_10collective13CollectiveMmaINS1_34MainloopSm90TmaGmmaWarpSpecializedILi19ENS5_IJNS4_1CILi2EEENSA_ILi1EEESC_EEENS1_35KernelTmaWarpSpecializedCooperativeEEENS5_IJNSA_ILi128EEENSA_ILi240EEENSA_ILi16EEEEEENS_10bfloat16_tENS5_IJlSC_lEEESK_SL_NS4_8TiledMMAINS4_8MMA_AtomIJNS4_4SM904GMMA27MMA_64x16x16_F32BF16BF16_SSILNSP_5MajorE0ELSR_0ELNSP_7ScaleInE1ELSS_1EEEEEENS4_6LayoutISD_NS5_IJSC_NSA_ILi0EEESW_EEEEENS5_IJNS4_10UnderscoreESZ_SZ_EEEEENS4_13SM90_TMA_LOADENS4_14ComposedLayoutINS4_7SwizzleILi1ELi4ELi3EEENS4_18smem_ptr_flag_bitsILi16EEENSV_INS5_IJNSA_ILi8EEESI_EEENS5_IJSI_SC_EEEEEEEvNS4_8identityENS4_23SM90_TMA_LOAD_MULTICASTES1C_vS1D_EENS_8epilogue10collective6detail29Sm90TmaWarpSpecializedAdapterINS1H_15DefaultEpilogueISK_SL_SL_NS1G_6thread17LinearCombinationISK_Li1EffLNS1L_9ScaleType4KindE0ELNS_15FloatRoundStyleE2ESK_EENS1_15EpilogueDefaultEEEEEvvEEEEvNT_6ParamsE,"aw",@nobits
	.sectionflags	@""
	.align	16
	.zero		1024


//--------------------- .nv.shared.reserved.0     --------------------------
	.section	.nv.shared.reserved.0,"aw",@nobits
	.weak		__nv_reservedSMEM_offset_0_alias
	.size		__nv_reservedSMEM_offset_0_alias, 0, 0
	.other		__nv_reservedSMEM_offset_0_alias,@"STO_CUDA_RESERVED_SHARED STV_DEFAULT"
__nv_reservedSMEM_offset_0_alias:
	.zero		0


//--------------------- .nv.global                --------------------------
	.section	.nv.global,"aw",@nobits
.nv.global:
	.type		_ZN40_INTERNAL_80db2ed1_4_k_cu_7b7f87ae_124034cute1_E,@object
	.size		_ZN40_INTERNAL_80db2ed1_4_k_cu_7b7f87ae_124034cute1_E,(_ZN40_INTERNAL_80db2ed1_4_k_cu_7b7f87ae_124034cuda3std3__45__cpo6cbeginE - _ZN40_INTERNAL_80db2ed1_4_k_cu_7b7f87ae_124034cute1_E)
_ZN40_INTERNAL_80db2ed1_4_k_cu_7b7f87ae_124034cute1_E:
	.zero		1
	.type		_ZN40_INTERNAL_80db2ed1_4_k_cu_7b7f87ae_124034cuda3std3__45__cpo6cbeginE,@object
	.size		_ZN40_INTERNAL_80db2ed1_4_k_cu_7b7f87ae_124034cuda3std3__45__cpo6cbeginE,(_ZN40_INTERNAL_80db2ed1_4_k_cu_7b7f87ae_124034cuda3std3__48in_placeE - _ZN40_INTERNAL_80db2ed1_4_k_cu_7b7f87ae_124034cuda3std3__45__cpo6cbeginE)
_ZN40_INTERNAL_80db2ed1_4_k_cu_7b7f87ae_124034cuda3std3__45__cpo6cbeginE:
	.zero		1
	.type		_ZN40_INTERNAL_80db2ed1_4_k_cu_7b7f87ae_124034cuda3std3__48in_placeE,@object
	.size		_ZN40_INTERNAL_80db2ed1_4_k_cu_7b7f87ae_124034cuda3std3__48in_placeE,(_ZN40_INTERNAL_80db2ed1_4_k_cu_7b7f87ae_124034cuda3std6ranges3__45__cpo9iter_moveE - _ZN40_INTERNAL_80db2ed1_4_k_cu_7b7f87ae_124034cuda3std3__48in_placeE)
_ZN40_INTERNAL_80db2ed1_4_k_cu_7b7f87ae_124034cuda3std3__48in_placeE:
	.zero		1
	.type		_ZN40_INTERNAL_80db2ed1_4_k_cu_7b7f87ae_124034cuda3std6ranges3__45__cpo9iter_moveE,@object
	.size		_ZN40_INTERNAL_80db2ed1_4_k_cu_7b7f87ae_124034cuda3std6ranges3__45__cpo9iter_moveE,(_ZN40_INTERNAL_80db2ed1_4_k_cu_7b7f87ae_124034cuda3std3__45__cpo5beginE - _ZN40_INTERNAL_80db2ed1_4_k_cu_7b7f87ae_124034cuda3std6ranges3__45__cpo9iter_moveE)
_ZN40_INTERNAL_80db2ed1_4_k_cu_7b7f87ae_124034cuda3std6ranges3__45__cpo9iter_moveE:
	.zero		1
	.type		_ZN40_INTERNAL_80db2ed1_4_k_cu_7b7f87ae_124034cuda3std3__45__cpo5beginE,@object
	.size		_ZN40_INTERNAL_80db2ed1_4_k_cu_7b7f87ae_124034cuda3std3__45__cpo5beginE,(_ZN40_INTERNAL_80db2ed1_4_k_cu_7b7f87ae_124034cuda3std3__442_GLOBAL__N__80db2ed1_4_k_cu_7b7f87ae_124036ignoreE - _ZN40_INTERNAL_80db2ed1_4_k_cu_7b7f87ae_124034cuda3std3__45__cpo5beginE)
_ZN40_INTERNAL_80db2ed1_4_k_cu_7b7f87ae_124034cuda3std3__45__cpo5beginE:
	.zero		1
	.type		_ZN40_INTERNAL_80db2ed1_4_k_cu_7b7f87ae_124034cuda3std3__442_GLOBAL__N__80db2ed1_4_k_cu_7b7f87ae_124036ignoreE,@object
	.size		_ZN40_INTERNAL_80db2ed1_4_k_cu_7b7f87ae_124034cuda3std3__442_GLOBAL__N__80db2ed1_4_k_cu_7b7f87ae_124036ignoreE,(_ZN40_INTERNAL_80db2ed1_4_k_cu_7b7f87ae_124034cute7productE - _ZN40_INTERNAL_80db2ed1_4_k_cu_7b7f87ae_124034cuda3std3__442_GLOBAL__N__80db2ed1_4_k_cu_7b7f87ae_124036ignoreE)
_ZN40_INTERNAL_80db2ed1_4_k_cu_7b7f87ae_124034cuda3std3__442_GLOBAL__N__80db2ed1_4_k_cu_7b7f87ae_124036ignoreE:
	.zero		1
	.type		_ZN40_INTERNAL_80db2ed1_4_k_cu_7b7f87ae_124034cute7productE,@object
	.size		_ZN40_INTERNAL_80db2ed1_4_k_cu_7b7f87ae_124034cute7productE,(_ZN40_INTERNAL_80db2ed1_4_k_cu_7b7f87ae_124034cuda3std3__45__cpo3endE - _ZN40_INTERNAL_80db2ed1_4_k_cu_7b7f87ae_124034cute7productE)
_ZN40_INTERNAL_80db2ed1_4_k_cu_7b7f87ae_124034cute7productE:
	.zero		1
	.type		_ZN40_INTERNAL_80db2ed1_4_k_cu_7b7f87ae_124034cuda3std3__45__cpo3endE,@object
	.size		_ZN40_INTERNAL_80db2ed1_4_k_cu_7b7f87ae_124034cuda3std3__45__cpo3endE,(_ZN40_INTERNAL_80db2ed1_4_k_cu_7b7f87ae_124034cuda3std3__419piecewise_constructE - _ZN40_INTERNAL_80db2ed1_4_k_cu_7b7f87ae_124034cuda3std3__45__cpo3endE)
_ZN40_INTERNAL_80db2ed1_4_k_cu_7b7f87ae_124034cuda3std3__45__cpo3endE:
	.zero		1
	.type		_ZN40_INTERNAL_80db2ed1_4_k_cu_7b7f87ae_124034cuda3std3__419piecewise_constructE,@object
	.size		_ZN40_INTERNAL_80db2ed1_4_k_cu_7b7f87ae_124034cuda3std3__419piecewise_constructE,(_ZN40_INTERNAL_80db2ed1_4_k_cu_7b7f87ae_124034cuda3std3__45__cpo4cendE - _ZN40_INTERNAL_80db2ed1_4_k_cu_7b7f87ae_124034cuda3std3__419piecewise_constructE)
_ZN40_INTERNAL_80db2ed1_4_k_cu_7b7f87ae_124034cuda3std3__419piecewise_constructE:
	.zero		1
	.type		_ZN40_INTERNAL_80db2ed1_4_k_cu_7b7f87ae_124034cuda3std3__45__cpo4cendE,@object
	.size		_ZN40_INTERNAL_80db2ed1_4_k_cu_7b7f87ae_124034cuda3std3__45__cpo4cendE,(_ZN40_INTERNAL_80db2ed1_4_k_cu_7b7f87ae_124034cuda3std6ranges3__45__cpo4swapE - _ZN40_INTERNAL_80db2ed1_4_k_cu_7b7f87ae_124034cuda3std3__45__cpo4cendE)
_ZN40_INTERNAL_80db2ed1_4_k_cu_7b7f87ae_124034cuda3std3__45__cpo4cendE:
	.zero		1
	.type		_ZN40_INTERNAL_80db2ed1_4_k_cu_7b7f87ae_124034cuda3std6ranges3__45__cpo4swapE,@object
	.size		_ZN40_INTERNAL_80db2ed1_4_k_cu_7b7f87ae_124034cuda3std6ranges3__45__cpo4swapE,(.L_8 - _ZN40_INTERNAL_80db2ed1_4_k_cu_7b7f87ae_124034cuda3std6ranges3__45__cpo4swapE)
_ZN40_INTERNAL_80db2ed1_4_k_cu_7b7f87ae_124034cuda3std6ranges3__45__cpo4swapE:
	.zero		1
.L_8:


//--------------------- .nv.constant0._ZN7cutlass13device_kernelINS_4gemm6kernel13GemmUniversalIN4cute5tupleIJiiiiEEENS1_10collective13CollectiveMmaINS1_34MainloopSm90TmaGmmaWarpSpecializedILi19ENS5_IJNS4_1CILi2EEENSA_ILi1EEESC_EEENS1_35KernelTmaWarpSpecializedCooperativeEEENS5_IJNSA_ILi128EEENSA_ILi240EEENSA_ILi16EEEEEENS_10bfloat16_tENS5_IJlSC_lEEESK_SL_NS4_8TiledMMAINS4_8MMA_AtomIJNS4_4SM904GMMA27MMA_64x16x16_F32BF16BF16_SSILNSP_5MajorE0ELSR_0ELNSP_7ScaleInE1ELSS_1EEEEEENS4_6LayoutISD_NS5_IJSC_NSA_ILi0EEESW_EEEEENS5_IJNS4_10UnderscoreESZ_SZ_EEEEENS4_13SM90_TMA_LOADENS4_14ComposedLayoutINS4_7SwizzleILi1ELi4ELi3EEENS4_18smem_ptr_flag_bitsILi16EEENSV_INS5_IJNSA_ILi8EEESI_EEENS5_IJSI_SC_EEEEEEEvNS4_8identityENS4_23SM90_TMA_LOAD_MULTICASTES1C_vS1D_EENS_8epilogue10collective6detail29Sm90TmaWarpSpecializedAdapterINS1H_15DefaultEpilogueISK_SL_SL_NS1G_6thread17LinearCombinationISK_Li1EffLNS1L_9ScaleType4KindE0ELNS_15FloatRoundStyleE2ESK_EENS1_15EpilogueDefaultEEEEEvvEEEEvNT_6ParamsE --------------------------
	.section	.nv.constant0._ZN7cutlass13device_kernelINS_4gemm6kernel13GemmUniversalIN4cute5tupleIJiiiiEEENS1_10collective13CollectiveMmaINS1_34MainloopSm90TmaGmmaWarpSpecializedILi19ENS5_IJNS4_1CILi2EEENSA_ILi1EEESC_EEENS1_35KernelTmaWarpSpecializedCooperativeEEENS5_IJNSA_ILi128EEENSA_ILi240EEENSA_ILi16EEEEEENS_10bfloat16_tENS5_IJlSC_lEEESK_SL_NS4_8TiledMMAINS4_8MMA_AtomIJNS4_4SM904GMMA27MMA_64x16x16_F32BF16BF16_SSILNSP_5MajorE0ELSR_0ELNSP_7ScaleInE1ELSS_1EEEEEENS4_6LayoutISD_NS5_IJSC_NSA_ILi0EEESW_EEEEENS5_IJNS4_10UnderscoreESZ_SZ_EEEEENS4_13SM90_TMA_LOADENS4_14ComposedLayoutINS4_7SwizzleILi1ELi4ELi3EEENS4_18smem_ptr_flag_bitsILi16EEENSV_INS5_IJNSA_ILi8EEESI_EEENS5_IJSI_SC_EEEEEEEvNS4_8identityENS4_23SM90_TMA_LOAD_MULTICASTES1C_vS1D_EENS_8epilogue10collective6detail29Sm90TmaWarpSpecializedAdapterINS1H_15DefaultEpilogueISK_SL_SL_NS1G_6thread17LinearCombinationISK_Li1EffLNS1L_9ScaleType4KindE0ELNS_15FloatRoundStyleE2ESK_EENS1_15EpilogueDefaultEEEEEvvEEEEvNT_6ParamsE,"a",@progbits
	.sectionflags	@""
	.align	4
.nv.constant0._ZN7cutlass13device_kernelINS_4gemm6kernel13GemmUniversalIN4cute5tupleIJiiiiEEENS1_10collective13CollectiveMmaINS1_34MainloopSm90TmaGmmaWarpSpecializedILi19ENS5_IJNS4_1CILi2EEENSA_ILi1EEESC_EEENS1_35KernelTmaWarpSpecializedCooperativeEEENS5_IJNSA_ILi128EEENSA_ILi240EEENSA_ILi16EEEEEENS_10bfloat16_tENS5_IJlSC_lEEESK_SL_NS4_8TiledMMAINS4_8MMA_AtomIJNS4_4SM904GMMA27MMA_64x16x16_F32BF16BF16_SSILNSP_5MajorE0ELSR_0ELNSP_7ScaleInE1ELSS_1EEEEEENS4_6LayoutISD_NS5_IJSC_NSA_ILi0EEESW_EEEEENS5_IJNS4_10UnderscoreESZ_SZ_EEEEENS4_13SM90_TMA_LOADENS4_14ComposedLayoutINS4_7SwizzleILi1ELi4ELi3EEENS4_18smem_ptr_flag_bitsILi16EEENSV_INS5_IJNSA_ILi8EEESI_EEENS5_IJSI_SC_EEEEEEEvNS4_8identityENS4_23SM90_TMA_LOAD_MULTICASTES1C_vS1D_EENS_8epilogue10collective6detail29Sm90TmaWarpSpecializedAdapterINS1H_15DefaultEpilogueISK_SL_SL_NS1G_6thread17LinearCombinationISK_Li1EffLNS1L_9ScaleType4KindE0ELNS_15FloatRoundStyleE2ESK_EENS1_15EpilogueDefaultEEEEEvvEEEEvNT_6ParamsE:
	.zero		1664


//--------------------- SYMBOLS --------------------------

	.type		.nv.reservedSmem.offset0,@object
	.size		.nv.reservedSmem.offset0,0x4
	.type		__assertfail,@function
